//
// Generated by NVIDIA NVVM Compiler
//
// Compiler Build ID: CL-36424714
// Cuda compilation tools, release 13.0, V13.0.88
// Based on NVVM 20.0.0
//

.version 9.0
.target sm_100
.address_size 64

.global .align 4 .b8 precalc_xorwow_matrix[102400];
.global .align 4 .b8 precalc_xorwow_offset_matrix[102400];
.global .align 4 .b8 mrg32k3aM1[2304];
.global .align 4 .b8 mrg32k3aM2[2304];
.global .align 4 .b8 mrg32k3aM1SubSeq[2016];
.global .align 4 .b8 mrg32k3aM2SubSeq[2016];
.global .align 4 .b8 mrg32k3aM1Seq[2304];
.global .align 4 .b8 mrg32k3aM2Seq[2304];
.const .align 8 .b8 __cr_lgamma_table[72];
.extern .shared .align 16 .b8 sdata[];

.func  (.param .b32 func_retval0) _Z18gamma_distributionP17curandStateXORWOWf(
	.param .b64 _Z18gamma_distributionP17curandStateXORWOWf_param_0,
	.param .b32 _Z18gamma_distributionP17curandStateXORWOWf_param_1
)
{
	.reg .pred 	%p<32>;
	.reg .b32 	%r<120>;
	.reg .b32 	%f<176>;
	.reg .b64 	%rd<3>;

	ld.param.u64 	%rd2, [_Z18gamma_distributionP17curandStateXORWOWf_param_0];
	ld.param.f32 	%f23, [_Z18gamma_distributionP17curandStateXORWOWf_param_1];
	cvta.to.local.u64 	%rd1, %rd2;
	setp.ltu.f32 	%p1, %f23, 0f3F800000;
	@%p1 bra 	$L__BB0_11;
	add.f32 	%f1, %f23, 0fBEAAAAAB;
	mul.f32 	%f24, %f1, 0f41100000;
	sqrt.rn.f32 	%f25, %f24;
	rcp.rn.f32 	%f2, %f25;
	ld.local.u32 	%r119, [%rd1+24];
	ld.local.v2.u32 	{%r106, %r111}, [%rd1];
	ld.local.v2.u32 	{%r116, %r109}, [%rd1+8];
	ld.local.v2.u32 	{%r108, %r107}, [%rd1+16];
$L__BB0_2:
	mov.u32 	%r110, %r116;
$L__BB0_3:
	setp.eq.s32 	%p2, %r119, 1;
	@%p2 bra 	$L__BB0_5;
	shr.u32 	%r35, %r111, 2;
	xor.b32  	%r36, %r35, %r111;
	shl.b32 	%r37, %r107, 4;
	shl.b32 	%r38, %r36, 1;
	xor.b32  	%r39, %r38, %r37;
	xor.b32  	%r40, %r39, %r36;
	xor.b32  	%r115, %r40, %r107;
	add.s32 	%r41, %r106, %r115;
	add.s32 	%r42, %r41, 362437;
	shr.u32 	%r43, %r110, 2;
	xor.b32  	%r44, %r43, %r110;
	shl.b32 	%r45, %r115, 4;
	shl.b32 	%r46, %r44, 1;
	xor.b32  	%r47, %r46, %r45;
	xor.b32  	%r48, %r47, %r44;
	xor.b32  	%r114, %r48, %r115;
	add.s32 	%r106, %r106, 724874;
	add.s32 	%r49, %r114, %r106;
	cvt.rn.f32.u32 	%f26, %r42;
	fma.rn.f32 	%f27, %f26, 0f2F800000, 0f2F000000;
	cvt.rn.f32.u32 	%f28, %r49;
	fma.rn.f32 	%f29, %f28, 0f30C90FDB, 0f30490FDB;
	setp.lt.f32 	%p3, %f27, 0f00800000;
	mul.f32 	%f30, %f27, 0f4B000000;
	selp.f32 	%f31, %f30, %f27, %p3;
	selp.f32 	%f32, 0fC1B80000, 0f00000000, %p3;
	mov.b32 	%r50, %f31;
	add.s32 	%r51, %r50, -1059760811;
	and.b32  	%r52, %r51, -8388608;
	sub.s32 	%r53, %r50, %r52;
	mov.b32 	%f33, %r53;
	cvt.rn.f32.s32 	%f34, %r52;
	fma.rn.f32 	%f35, %f34, 0f34000000, %f32;
	add.f32 	%f36, %f33, 0fBF800000;
	fma.rn.f32 	%f37, %f36, 0fBE055027, 0f3E1039F6;
	fma.rn.f32 	%f38, %f37, %f36, 0fBDF8CDCC;
	fma.rn.f32 	%f39, %f38, %f36, 0f3E0F2955;
	fma.rn.f32 	%f40, %f39, %f36, 0fBE2AD8B9;
	fma.rn.f32 	%f41, %f40, %f36, 0f3E4CED0B;
	fma.rn.f32 	%f42, %f41, %f36, 0fBE7FFF22;
	fma.rn.f32 	%f43, %f42, %f36, 0f3EAAAA78;
	fma.rn.f32 	%f44, %f43, %f36, 0fBF000000;
	mul.f32 	%f45, %f36, %f44;
	fma.rn.f32 	%f46, %f45, %f36, %f36;
	fma.rn.f32 	%f47, %f35, 0f3F317218, %f46;
	setp.gt.u32 	%p4, %r50, 2139095039;
	fma.rn.f32 	%f48, %f31, 0f7F800000, 0f7F800000;
	selp.f32 	%f49, %f48, %f47, %p4;
	setp.eq.f32 	%p5, %f31, 0f00000000;
	mul.f32 	%f50, %f49, 0fC0000000;
	selp.f32 	%f51, 0f7F800000, %f50, %p5;
	sqrt.rn.f32 	%f52, %f51;
	sin.approx.f32 	%f53, %f29;
	cos.approx.f32 	%f54, %f29;
	mul.f32 	%f173, %f52, %f53;
	mul.f32 	%f55, %f52, %f54;
	st.local.f32 	[%rd1+32], %f55;
	mov.b32 	%r119, 1;
	st.local.u32 	[%rd1+24], %r119;
	mov.u32 	%r116, %r107;
	mov.u32 	%r110, %r108;
	mov.u32 	%r111, %r109;
	mov.u32 	%r107, %r114;
	mov.u32 	%r108, %r115;
	mov.u32 	%r109, %r116;
	bra.uni 	$L__BB0_6;
$L__BB0_5:
	mov.b32 	%r119, 0;
	st.local.u32 	[%rd1+24], %r119;
	ld.local.f32 	%f173, [%rd1+32];
	mov.u32 	%r114, %r107;
	mov.u32 	%r115, %r108;
	mov.u32 	%r116, %r109;
$L__BB0_6:
	fma.rn.f32 	%f6, %f2, %f173, 0f3F800000;
	setp.le.f32 	%p6, %f6, 0f00000000;
	@%p6 bra 	$L__BB0_3;
	mul.f32 	%f56, %f6, %f6;
	mul.f32 	%f7, %f6, %f56;
	shr.u32 	%r55, %r111, 2;
	xor.b32  	%r56, %r55, %r111;
	shl.b32 	%r57, %r114, 4;
	shl.b32 	%r58, %r56, 1;
	xor.b32  	%r59, %r58, %r57;
	xor.b32  	%r60, %r59, %r56;
	xor.b32  	%r107, %r60, %r114;
	add.s32 	%r106, %r106, 362437;
	add.s32 	%r61, %r107, %r106;
	cvt.rn.f32.u32 	%f57, %r61;
	fma.rn.f32 	%f8, %f57, 0f2F800000, 0f2F000000;
	mul.f32 	%f9, %f173, %f173;
	mul.f32 	%f58, %f9, 0fBD0793DE;
	fma.rn.f32 	%f59, %f9, %f58, 0f3F800000;
	setp.geu.f32 	%p7, %f8, %f59;
	@%p7 bra 	$L__BB0_9;
	st.local.v2.u32 	[%rd1+8], {%r116, %r115};
	st.local.v2.u32 	[%rd1+16], {%r114, %r107};
	st.local.v2.u32 	[%rd1], {%r106, %r110};
	mul.f32 	%f175, %f1, %f7;
	bra.uni 	$L__BB0_18;
$L__BB0_9:
	setp.lt.f32 	%p8, %f8, 0f00800000;
	mul.f32 	%f60, %f8, 0f4B000000;
	selp.f32 	%f61, %f60, %f8, %p8;
	selp.f32 	%f62, 0fC1B80000, 0f00000000, %p8;
	mov.b32 	%r62, %f61;
	add.s32 	%r63, %r62, -1059760811;
	and.b32  	%r64, %r63, -8388608;
	sub.s32 	%r65, %r62, %r64;
	mov.b32 	%f63, %r65;
	cvt.rn.f32.s32 	%f64, %r64;
	fma.rn.f32 	%f65, %f64, 0f34000000, %f62;
	add.f32 	%f66, %f63, 0fBF800000;
	fma.rn.f32 	%f67, %f66, 0fBE055027, 0f3E1039F6;
	fma.rn.f32 	%f68, %f67, %f66, 0fBDF8CDCC;
	fma.rn.f32 	%f69, %f68, %f66, 0f3E0F2955;
	fma.rn.f32 	%f70, %f69, %f66, 0fBE2AD8B9;
	fma.rn.f32 	%f71, %f70, %f66, 0f3E4CED0B;
	fma.rn.f32 	%f72, %f71, %f66, 0fBE7FFF22;
	fma.rn.f32 	%f73, %f72, %f66, 0f3EAAAA78;
	fma.rn.f32 	%f74, %f73, %f66, 0fBF000000;
	mul.f32 	%f75, %f66, %f74;
	fma.rn.f32 	%f76, %f75, %f66, %f66;
	fma.rn.f32 	%f77, %f65, 0f3F317218, %f76;
	setp.gt.u32 	%p9, %r62, 2139095039;
	fma.rn.f32 	%f78, %f61, 0f7F800000, 0f7F800000;
	selp.f32 	%f79, %f78, %f77, %p9;
	setp.eq.f32 	%p10, %f61, 0f00000000;
	selp.f32 	%f80, 0fFF800000, %f79, %p10;
	mov.f32 	%f81, 0f3F800000;
	sub.f32 	%f82, %f81, %f7;
	setp.lt.f32 	%p11, %f7, 0f00800000;
	mul.f32 	%f83, %f7, 0f4B000000;
	selp.f32 	%f84, %f83, %f7, %p11;
	selp.f32 	%f85, 0fC1B80000, 0f00000000, %p11;
	mov.b32 	%r66, %f84;
	add.s32 	%r67, %r66, -1059760811;
	and.b32  	%r68, %r67, -8388608;
	sub.s32 	%r69, %r66, %r68;
	mov.b32 	%f86, %r69;
	cvt.rn.f32.s32 	%f87, %r68;
	fma.rn.f32 	%f88, %f87, 0f34000000, %f85;
	add.f32 	%f89, %f86, 0fBF800000;
	fma.rn.f32 	%f90, %f89, 0fBE055027, 0f3E1039F6;
	fma.rn.f32 	%f91, %f90, %f89, 0fBDF8CDCC;
	fma.rn.f32 	%f92, %f91, %f89, 0f3E0F2955;
	fma.rn.f32 	%f93, %f92, %f89, 0fBE2AD8B9;
	fma.rn.f32 	%f94, %f93, %f89, 0f3E4CED0B;
	fma.rn.f32 	%f95, %f94, %f89, 0fBE7FFF22;
	fma.rn.f32 	%f96, %f95, %f89, 0f3EAAAA78;
	fma.rn.f32 	%f97, %f96, %f89, 0fBF000000;
	mul.f32 	%f98, %f89, %f97;
	fma.rn.f32 	%f99, %f98, %f89, %f89;
	fma.rn.f32 	%f100, %f88, 0f3F317218, %f99;
	setp.gt.u32 	%p12, %r66, 2139095039;
	fma.rn.f32 	%f101, %f84, 0f7F800000, 0f7F800000;
	selp.f32 	%f102, %f101, %f100, %p12;
	setp.eq.f32 	%p13, %f84, 0f00000000;
	selp.f32 	%f103, 0fFF800000, %f102, %p13;
	add.f32 	%f104, %f82, %f103;
	mul.f32 	%f105, %f1, %f104;
	fma.rn.f32 	%f106, %f9, 0f3F000000, %f105;
	setp.geu.f32 	%p14, %f80, %f106;
	mov.u32 	%r108, %r114;
	mov.u32 	%r109, %r115;
	mov.u32 	%r111, %r110;
	@%p14 bra 	$L__BB0_2;
	st.local.v2.u32 	[%rd1+8], {%r116, %r115};
	st.local.v2.u32 	[%rd1+16], {%r114, %r107};
	st.local.v2.u32 	[%rd1], {%r106, %r110};
	mul.f32 	%f175, %f1, %f7;
	bra.uni 	$L__BB0_18;
$L__BB0_11:
	add.f32 	%f108, %f23, 0f3F800000;
	{ // callseq 0, 0
	.param .b64 param0;
	st.param.b64 	[param0], %rd2;
	.param .b32 param1;
	st.param.f32 	[param1], %f108;
	.param .b32 retval0;
	call.uni (retval0), 
	_Z18gamma_distributionP17curandStateXORWOWf, 
	(
	param0, 
	param1
	);
	ld.param.f32 	%f109, [retval0];
	} // callseq 0
	ld.local.v2.u32 	{%r70, %r71}, [%rd1];
	shr.u32 	%r72, %r71, 2;
	xor.b32  	%r73, %r72, %r71;
	ld.local.v2.u32 	{%r74, %r75}, [%rd1+8];
	ld.local.v2.u32 	{%r76, %r77}, [%rd1+16];
	st.local.v2.u32 	[%rd1+8], {%r75, %r76};
	shl.b32 	%r78, %r77, 4;
	shl.b32 	%r79, %r73, 1;
	xor.b32  	%r80, %r79, %r78;
	xor.b32  	%r81, %r80, %r73;
	xor.b32  	%r82, %r81, %r77;
	st.local.v2.u32 	[%rd1+16], {%r77, %r82};
	add.s32 	%r83, %r70, 362437;
	st.local.v2.u32 	[%rd1], {%r83, %r74};
	add.s32 	%r84, %r82, %r83;
	cvt.rn.f32.u32 	%f110, %r84;
	fma.rn.f32 	%f13, %f110, 0f2F800000, 0f2F000000;
	rcp.rn.f32 	%f14, %f23;
	abs.f32 	%f15, %f13;
	setp.eq.f32 	%p15, %f13, 0f3F800000;
	setp.eq.f32 	%p16, %f14, 0f00000000;
	or.pred  	%p17, %p16, %p15;
	mov.f32 	%f174, 0f3F800000;
	@%p17 bra 	$L__BB0_17;
	setp.num.f32 	%p18, %f15, %f15;
	abs.f32 	%f111, %f14;
	setp.num.f32 	%p19, %f111, %f111;
	and.pred  	%p20, %p18, %p19;
	@%p20 bra 	$L__BB0_14;
	add.rn.f32 	%f174, %f13, %f14;
	bra.uni 	$L__BB0_17;
$L__BB0_14:
	setp.neu.f32 	%p21, %f13, 0f00000000;
	setp.neu.f32 	%p22, %f15, 0f7F800000;
	and.pred  	%p23, %p21, %p22;
	@%p23 bra 	$L__BB0_16;
	mul.f32 	%f167, %f14, 0f3F000000;
	cvt.rzi.f32.f32 	%f168, %f167;
	add.f32 	%f169, %f168, %f168;
	sub.f32 	%f170, %f14, %f169;
	abs.f32 	%f171, %f170;
	setp.neu.f32 	%p30, %f171, 0f3F800000;
	add.f32 	%f172, %f13, %f13;
	mov.b32 	%r94, %f172;
	setp.lt.f32 	%p31, %f14, 0f00000000;
	xor.b32  	%r95, %r94, 2139095040;
	selp.b32 	%r96, %r95, %r94, %p31;
	and.b32  	%r97, %r96, 2147483647;
	selp.b32 	%r98, %r97, %r96, %p30;
	mov.b32 	%f174, %r98;
	bra.uni 	$L__BB0_17;
$L__BB0_16:
	setp.lt.f32 	%p24, %f15, 0f00800000;
	mul.f32 	%f112, %f15, 0f4B800000;
	selp.f32 	%f113, %f112, %f15, %p24;
	mov.b32 	%r85, %f113;
	add.s32 	%r86, %r85, -1060439283;
	and.b32  	%r87, %r86, -8388608;
	sub.s32 	%r88, %r85, %r87;
	mov.b32 	%f114, %r88;
	cvt.rn.f32.s32 	%f115, %r87;
	selp.f32 	%f116, 0fC1C00000, 0f00000000, %p24;
	fma.rn.f32 	%f117, %f115, 0f34000000, %f116;
	add.f32 	%f118, %f114, 0fBF800000;
	add.f32 	%f119, %f114, 0f3F800000;
	rcp.approx.ftz.f32 	%f120, %f119;
	add.f32 	%f121, %f118, %f118;
	mul.f32 	%f122, %f121, %f120;
	mul.f32 	%f123, %f122, %f122;
	neg.f32 	%f124, %f122;
	sub.f32 	%f125, %f118, %f122;
	add.f32 	%f126, %f125, %f125;
	fma.rn.f32 	%f127, %f124, %f118, %f126;
	mul.rn.f32 	%f128, %f120, %f127;
	fma.rn.f32 	%f129, %f123, 0f3A2C32E4, 0f3B52E7DB;
	fma.rn.f32 	%f130, %f129, %f123, 0f3C93BB73;
	fma.rn.f32 	%f131, %f130, %f123, 0f3DF6384F;
	mul.rn.f32 	%f132, %f131, %f123;
	fma.rn.f32 	%f133, %f122, 0f3FB8AA3B, %f117;
	mul.f32 	%f134, %f132, 0f40400000;
	sub.f32 	%f135, %f117, %f133;
	fma.rn.f32 	%f136, %f122, 0f3FB8AA3B, %f135;
	fma.rn.f32 	%f137, %f128, 0f3FB8AA3B, %f136;
	fma.rn.f32 	%f138, %f122, 0f32A55E34, %f137;
	fma.rn.f32 	%f139, %f134, %f128, %f138;
	fma.rn.f32 	%f140, %f132, %f122, %f139;
	add.rn.f32 	%f141, %f133, %f140;
	mul.rn.f32 	%f142, %f141, %f14;
	cvt.rni.f32.f32 	%f143, %f142;
	sub.f32 	%f144, %f142, %f143;
	neg.f32 	%f145, %f142;
	fma.rn.f32 	%f146, %f141, %f14, %f145;
	neg.f32 	%f147, %f133;
	add.rn.f32 	%f148, %f141, %f147;
	neg.f32 	%f149, %f148;
	add.rn.f32 	%f150, %f140, %f149;
	fma.rn.f32 	%f151, %f150, %f14, %f146;
	add.f32 	%f152, %f144, %f151;
	setp.gt.f32 	%p25, %f143, 0f00000000;
	selp.b32 	%r89, 0, -2097152000, %p25;
	setp.eq.f32 	%p26, %f13, 0fBF800000;
	setp.eq.f32 	%p27, %f111, 0f7F800000;
	setp.lt.f32 	%p28, %f142, 0f00000000;
	selp.f32 	%f153, 0f00000000, 0f7F800000, %p28;
	abs.f32 	%f154, %f142;
	setp.gt.f32 	%p29, %f154, 0f43180000;
	cvt.rzi.s32.f32 	%r90, %f143;
	shl.b32 	%r91, %r90, 23;
	sub.s32 	%r92, %r91, %r89;
	mov.b32 	%f155, %r92;
	add.s32 	%r93, %r89, 2130706432;
	mov.b32 	%f156, %r93;
	fma.rn.f32 	%f157, %f152, 0f391FCB8E, 0f3AAF85ED;
	fma.rn.f32 	%f158, %f157, %f152, 0f3C1D9856;
	fma.rn.f32 	%f159, %f158, %f152, 0f3D6357BB;
	fma.rn.f32 	%f160, %f159, %f152, 0f3E75FDEC;
	fma.rn.f32 	%f161, %f160, %f152, 0f3F317218;
	fma.rn.f32 	%f162, %f161, %f152, 0f3F800000;
	mul.f32 	%f163, %f162, %f156;
	mul.f32 	%f164, %f163, %f155;
	selp.f32 	%f165, %f153, %f164, %p29;
	selp.f32 	%f166, 0f3F800000, %f165, %p27;
	selp.f32 	%f174, %f166, %f165, %p26;
$L__BB0_17:
	mul.f32 	%f175, %f109, %f174;
$L__BB0_18:
	st.param.f32 	[func_retval0], %f175;
	ret;

}
	// .globl	_Z19heston_exact_kernelPfm
.visible .entry _Z19heston_exact_kernelPfm(
	.param .u64 .ptr .align 1 _Z19heston_exact_kernelPfm_param_0,
	.param .u64 _Z19heston_exact_kernelPfm_param_1
)
{
	.local .align 8 .b8 	__local_depot1[48];
	.reg .b64 	%SP;
	.reg .b64 	%SPL;
	.reg .pred 	%p<88>;
	.reg .b32 	%r<1404>;
	.reg .b32 	%f<155>;
	.reg .b64 	%rd<42>;
	.reg .b64 	%fd<169>;

	mov.u64 	%SPL, __local_depot1;
	cvta.local.u64 	%SP, %SPL;
	ld.param.u64 	%rd11, [_Z19heston_exact_kernelPfm_param_1];
	add.u64 	%rd12, %SP, 0;
	add.u64 	%rd1, %SPL, 0;
	mov.u32 	%r587, %ctaid.x;
	mov.u32 	%r588, %ntid.x;
	mov.u32 	%r589, %tid.x;
	mad.lo.s32 	%r590, %r587, %r588, %r589;
	cvt.s64.s32 	%rd2, %r590;
	cvt.u32.u64 	%r591, %rd11;
	xor.b32  	%r592, %r591, -1429050551;
	mul.lo.s32 	%r593, %r592, 1099087573;
	{ .reg .b32 tmp; mov.b64 {tmp, %r594}, %rd11; }
	xor.b32  	%r595, %r594, -136515619;
	mul.lo.s32 	%r596, %r595, -1703105765;
	add.s32 	%r597, %r593, %r596;
	add.s32 	%r598, %r597, 6615241;
	add.s32 	%r599, %r593, 123456789;
	st.local.v2.u32 	[%rd1], {%r598, %r599};
	xor.b32  	%r600, %r593, 362436069;
	add.s32 	%r601, %r596, 521288629;
	st.local.v2.u32 	[%rd1+8], {%r600, %r601};
	xor.b32  	%r602, %r596, 88675123;
	add.s32 	%r603, %r593, 5783321;
	st.local.v2.u32 	[%rd1+16], {%r602, %r603};
	setp.eq.s32 	%p1, %r590, 0;
	@%p1 bra 	$L__BB1_115;
	mov.b32 	%r1104, 0;
	mov.u64 	%rd41, %rd2;
$L__BB1_2:
	mov.u64 	%rd3, %rd41;
	and.b64  	%rd4, %rd3, 3;
	setp.eq.s64 	%p2, %rd4, 0;
	@%p2 bra 	$L__BB1_114;
	mul.wide.u32 	%rd13, %r1104, 3200;
	mov.u64 	%rd14, precalc_xorwow_matrix;
	add.s64 	%rd5, %rd14, %rd13;
	mov.b32 	%r1117, 0;
	mov.u32 	%r1118, %r1117;
	mov.u32 	%r1119, %r1117;
	mov.u32 	%r1120, %r1117;
	mov.u32 	%r1121, %r1117;
	mov.u32 	%r1110, %r1117;
$L__BB1_4:
	mul.wide.u32 	%rd15, %r1110, 4;
	add.s64 	%rd16, %rd1, %rd15;
	ld.local.u32 	%r8, [%rd16+4];
	shl.b32 	%r9, %r1110, 5;
	mov.b32 	%r1116, 0;
$L__BB1_5:
	.pragma "nounroll";
	shr.u32 	%r607, %r8, %r1116;
	and.b32  	%r608, %r607, 1;
	setp.eq.b32 	%p3, %r608, 1;
	not.pred 	%p4, %p3;
	add.s32 	%r609, %r9, %r1116;
	mul.lo.s32 	%r610, %r609, 5;
	mul.wide.u32 	%rd17, %r610, 4;
	add.s64 	%rd6, %rd5, %rd17;
	@%p4 bra 	$L__BB1_7;
	ld.global.u32 	%r611, [%rd6];
	xor.b32  	%r1121, %r1121, %r611;
	ld.global.u32 	%r612, [%rd6+4];
	xor.b32  	%r1120, %r1120, %r612;
	ld.global.u32 	%r613, [%rd6+8];
	xor.b32  	%r1119, %r1119, %r613;
	ld.global.u32 	%r614, [%rd6+12];
	xor.b32  	%r1118, %r1118, %r614;
	ld.global.u32 	%r615, [%rd6+16];
	xor.b32  	%r1117, %r1117, %r615;
$L__BB1_7:
	and.b32  	%r617, %r607, 2;
	setp.eq.s32 	%p5, %r617, 0;
	@%p5 bra 	$L__BB1_9;
	ld.global.u32 	%r618, [%rd6+20];
	xor.b32  	%r1121, %r1121, %r618;
	ld.global.u32 	%r619, [%rd6+24];
	xor.b32  	%r1120, %r1120, %r619;
	ld.global.u32 	%r620, [%rd6+28];
	xor.b32  	%r1119, %r1119, %r620;
	ld.global.u32 	%r621, [%rd6+32];
	xor.b32  	%r1118, %r1118, %r621;
	ld.global.u32 	%r622, [%rd6+36];
	xor.b32  	%r1117, %r1117, %r622;
$L__BB1_9:
	and.b32  	%r624, %r607, 4;
	setp.eq.s32 	%p6, %r624, 0;
	@%p6 bra 	$L__BB1_11;
	ld.global.u32 	%r625, [%rd6+40];
	xor.b32  	%r1121, %r1121, %r625;
	ld.global.u32 	%r626, [%rd6+44];
	xor.b32  	%r1120, %r1120, %r626;
	ld.global.u32 	%r627, [%rd6+48];
	xor.b32  	%r1119, %r1119, %r627;
	ld.global.u32 	%r628, [%rd6+52];
	xor.b32  	%r1118, %r1118, %r628;
	ld.global.u32 	%r629, [%rd6+56];
	xor.b32  	%r1117, %r1117, %r629;
$L__BB1_11:
	and.b32  	%r631, %r607, 8;
	setp.eq.s32 	%p7, %r631, 0;
	@%p7 bra 	$L__BB1_13;
	ld.global.u32 	%r632, [%rd6+60];
	xor.b32  	%r1121, %r1121, %r632;
	ld.global.u32 	%r633, [%rd6+64];
	xor.b32  	%r1120, %r1120, %r633;
	ld.global.u32 	%r634, [%rd6+68];
	xor.b32  	%r1119, %r1119, %r634;
	ld.global.u32 	%r635, [%rd6+72];
	xor.b32  	%r1118, %r1118, %r635;
	ld.global.u32 	%r636, [%rd6+76];
	xor.b32  	%r1117, %r1117, %r636;
$L__BB1_13:
	and.b32  	%r638, %r607, 16;
	setp.eq.s32 	%p8, %r638, 0;
	@%p8 bra 	$L__BB1_15;
	ld.global.u32 	%r639, [%rd6+80];
	xor.b32  	%r1121, %r1121, %r639;
	ld.global.u32 	%r640, [%rd6+84];
	xor.b32  	%r1120, %r1120, %r640;
	ld.global.u32 	%r641, [%rd6+88];
	xor.b32  	%r1119, %r1119, %r641;
	ld.global.u32 	%r642, [%rd6+92];
	xor.b32  	%r1118, %r1118, %r642;
	ld.global.u32 	%r643, [%rd6+96];
	xor.b32  	%r1117, %r1117, %r643;
$L__BB1_15:
	and.b32  	%r645, %r607, 32;
	setp.eq.s32 	%p9, %r645, 0;
	@%p9 bra 	$L__BB1_17;
	ld.global.u32 	%r646, [%rd6+100];
	xor.b32  	%r1121, %r1121, %r646;
	ld.global.u32 	%r647, [%rd6+104];
	xor.b32  	%r1120, %r1120, %r647;
	ld.global.u32 	%r648, [%rd6+108];
	xor.b32  	%r1119, %r1119, %r648;
	ld.global.u32 	%r649, [%rd6+112];
	xor.b32  	%r1118, %r1118, %r649;
	ld.global.u32 	%r650, [%rd6+116];
	xor.b32  	%r1117, %r1117, %r650;
$L__BB1_17:
	and.b32  	%r652, %r607, 64;
	setp.eq.s32 	%p10, %r652, 0;
	@%p10 bra 	$L__BB1_19;
	ld.global.u32 	%r653, [%rd6+120];
	xor.b32  	%r1121, %r1121, %r653;
	ld.global.u32 	%r654, [%rd6+124];
	xor.b32  	%r1120, %r1120, %r654;
	ld.global.u32 	%r655, [%rd6+128];
	xor.b32  	%r1119, %r1119, %r655;
	ld.global.u32 	%r656, [%rd6+132];
	xor.b32  	%r1118, %r1118, %r656;
	ld.global.u32 	%r657, [%rd6+136];
	xor.b32  	%r1117, %r1117, %r657;
$L__BB1_19:
	and.b32  	%r659, %r607, 128;
	setp.eq.s32 	%p11, %r659, 0;
	@%p11 bra 	$L__BB1_21;
	ld.global.u32 	%r660, [%rd6+140];
	xor.b32  	%r1121, %r1121, %r660;
	ld.global.u32 	%r661, [%rd6+144];
	xor.b32  	%r1120, %r1120, %r661;
	ld.global.u32 	%r662, [%rd6+148];
	xor.b32  	%r1119, %r1119, %r662;
	ld.global.u32 	%r663, [%rd6+152];
	xor.b32  	%r1118, %r1118, %r663;
	ld.global.u32 	%r664, [%rd6+156];
	xor.b32  	%r1117, %r1117, %r664;
$L__BB1_21:
	and.b32  	%r666, %r607, 256;
	setp.eq.s32 	%p12, %r666, 0;
	@%p12 bra 	$L__BB1_23;
	ld.global.u32 	%r667, [%rd6+160];
	xor.b32  	%r1121, %r1121, %r667;
	ld.global.u32 	%r668, [%rd6+164];
	xor.b32  	%r1120, %r1120, %r668;
	ld.global.u32 	%r669, [%rd6+168];
	xor.b32  	%r1119, %r1119, %r669;
	ld.global.u32 	%r670, [%rd6+172];
	xor.b32  	%r1118, %r1118, %r670;
	ld.global.u32 	%r671, [%rd6+176];
	xor.b32  	%r1117, %r1117, %r671;
$L__BB1_23:
	and.b32  	%r673, %r607, 512;
	setp.eq.s32 	%p13, %r673, 0;
	@%p13 bra 	$L__BB1_25;
	ld.global.u32 	%r674, [%rd6+180];
	xor.b32  	%r1121, %r1121, %r674;
	ld.global.u32 	%r675, [%rd6+184];
	xor.b32  	%r1120, %r1120, %r675;
	ld.global.u32 	%r676, [%rd6+188];
	xor.b32  	%r1119, %r1119, %r676;
	ld.global.u32 	%r677, [%rd6+192];
	xor.b32  	%r1118, %r1118, %r677;
	ld.global.u32 	%r678, [%rd6+196];
	xor.b32  	%r1117, %r1117, %r678;
$L__BB1_25:
	and.b32  	%r680, %r607, 1024;
	setp.eq.s32 	%p14, %r680, 0;
	@%p14 bra 	$L__BB1_27;
	ld.global.u32 	%r681, [%rd6+200];
	xor.b32  	%r1121, %r1121, %r681;
	ld.global.u32 	%r682, [%rd6+204];
	xor.b32  	%r1120, %r1120, %r682;
	ld.global.u32 	%r683, [%rd6+208];
	xor.b32  	%r1119, %r1119, %r683;
	ld.global.u32 	%r684, [%rd6+212];
	xor.b32  	%r1118, %r1118, %r684;
	ld.global.u32 	%r685, [%rd6+216];
	xor.b32  	%r1117, %r1117, %r685;
$L__BB1_27:
	and.b32  	%r687, %r607, 2048;
	setp.eq.s32 	%p15, %r687, 0;
	@%p15 bra 	$L__BB1_29;
	ld.global.u32 	%r688, [%rd6+220];
	xor.b32  	%r1121, %r1121, %r688;
	ld.global.u32 	%r689, [%rd6+224];
	xor.b32  	%r1120, %r1120, %r689;
	ld.global.u32 	%r690, [%rd6+228];
	xor.b32  	%r1119, %r1119, %r690;
	ld.global.u32 	%r691, [%rd6+232];
	xor.b32  	%r1118, %r1118, %r691;
	ld.global.u32 	%r692, [%rd6+236];
	xor.b32  	%r1117, %r1117, %r692;
$L__BB1_29:
	and.b32  	%r694, %r607, 4096;
	setp.eq.s32 	%p16, %r694, 0;
	@%p16 bra 	$L__BB1_31;
	ld.global.u32 	%r695, [%rd6+240];
	xor.b32  	%r1121, %r1121, %r695;
	ld.global.u32 	%r696, [%rd6+244];
	xor.b32  	%r1120, %r1120, %r696;
	ld.global.u32 	%r697, [%rd6+248];
	xor.b32  	%r1119, %r1119, %r697;
	ld.global.u32 	%r698, [%rd6+252];
	xor.b32  	%r1118, %r1118, %r698;
	ld.global.u32 	%r699, [%rd6+256];
	xor.b32  	%r1117, %r1117, %r699;
$L__BB1_31:
	and.b32  	%r701, %r607, 8192;
	setp.eq.s32 	%p17, %r701, 0;
	@%p17 bra 	$L__BB1_33;
	ld.global.u32 	%r702, [%rd6+260];
	xor.b32  	%r1121, %r1121, %r702;
	ld.global.u32 	%r703, [%rd6+264];
	xor.b32  	%r1120, %r1120, %r703;
	ld.global.u32 	%r704, [%rd6+268];
	xor.b32  	%r1119, %r1119, %r704;
	ld.global.u32 	%r705, [%rd6+272];
	xor.b32  	%r1118, %r1118, %r705;
	ld.global.u32 	%r706, [%rd6+276];
	xor.b32  	%r1117, %r1117, %r706;
$L__BB1_33:
	and.b32  	%r708, %r607, 16384;
	setp.eq.s32 	%p18, %r708, 0;
	@%p18 bra 	$L__BB1_35;
	ld.global.u32 	%r709, [%rd6+280];
	xor.b32  	%r1121, %r1121, %r709;
	ld.global.u32 	%r710, [%rd6+284];
	xor.b32  	%r1120, %r1120, %r710;
	ld.global.u32 	%r711, [%rd6+288];
	xor.b32  	%r1119, %r1119, %r711;
	ld.global.u32 	%r712, [%rd6+292];
	xor.b32  	%r1118, %r1118, %r712;
	ld.global.u32 	%r713, [%rd6+296];
	xor.b32  	%r1117, %r1117, %r713;
$L__BB1_35:
	and.b32  	%r715, %r607, 32768;
	setp.eq.s32 	%p19, %r715, 0;
	@%p19 bra 	$L__BB1_37;
	ld.global.u32 	%r716, [%rd6+300];
	xor.b32  	%r1121, %r1121, %r716;
	ld.global.u32 	%r717, [%rd6+304];
	xor.b32  	%r1120, %r1120, %r717;
	ld.global.u32 	%r718, [%rd6+308];
	xor.b32  	%r1119, %r1119, %r718;
	ld.global.u32 	%r719, [%rd6+312];
	xor.b32  	%r1118, %r1118, %r719;
	ld.global.u32 	%r720, [%rd6+316];
	xor.b32  	%r1117, %r1117, %r720;
$L__BB1_37:
	add.s32 	%r1116, %r1116, 16;
	setp.ne.s32 	%p20, %r1116, 32;
	@%p20 bra 	$L__BB1_5;
	mad.lo.s32 	%r721, %r1110, -31, %r9;
	add.s32 	%r1110, %r721, 1;
	setp.ne.s32 	%p21, %r1110, 5;
	@%p21 bra 	$L__BB1_4;
	st.local.u32 	[%rd1+4], %r1121;
	st.local.v2.u32 	[%rd1+8], {%r1120, %r1119};
	st.local.v2.u32 	[%rd1+16], {%r1118, %r1117};
	setp.eq.s64 	%p22, %rd4, 1;
	@%p22 bra 	$L__BB1_114;
	mov.b32 	%r1209, 0;
	mov.u32 	%r1210, %r1209;
	mov.u32 	%r1211, %r1209;
	mov.u32 	%r1212, %r1209;
	mov.u32 	%r1213, %r1209;
	mov.u32 	%r1202, %r1209;
$L__BB1_41:
	mul.wide.u32 	%rd18, %r1202, 4;
	add.s64 	%rd19, %rd1, %rd18;
	ld.local.u32 	%r184, [%rd19+4];
	shl.b32 	%r185, %r1202, 5;
	mov.b32 	%r1208, 0;
$L__BB1_42:
	.pragma "nounroll";
	shr.u32 	%r724, %r184, %r1208;
	and.b32  	%r725, %r724, 1;
	setp.eq.b32 	%p23, %r725, 1;
	not.pred 	%p24, %p23;
	add.s32 	%r726, %r185, %r1208;
	mul.lo.s32 	%r727, %r726, 5;
	mul.wide.u32 	%rd20, %r727, 4;
	add.s64 	%rd7, %rd5, %rd20;
	@%p24 bra 	$L__BB1_44;
	ld.global.u32 	%r728, [%rd7];
	xor.b32  	%r1213, %r1213, %r728;
	ld.global.u32 	%r729, [%rd7+4];
	xor.b32  	%r1212, %r1212, %r729;
	ld.global.u32 	%r730, [%rd7+8];
	xor.b32  	%r1211, %r1211, %r730;
	ld.global.u32 	%r731, [%rd7+12];
	xor.b32  	%r1210, %r1210, %r731;
	ld.global.u32 	%r732, [%rd7+16];
	xor.b32  	%r1209, %r1209, %r732;
$L__BB1_44:
	and.b32  	%r734, %r724, 2;
	setp.eq.s32 	%p25, %r734, 0;
	@%p25 bra 	$L__BB1_46;
	ld.global.u32 	%r735, [%rd7+20];
	xor.b32  	%r1213, %r1213, %r735;
	ld.global.u32 	%r736, [%rd7+24];
	xor.b32  	%r1212, %r1212, %r736;
	ld.global.u32 	%r737, [%rd7+28];
	xor.b32  	%r1211, %r1211, %r737;
	ld.global.u32 	%r738, [%rd7+32];
	xor.b32  	%r1210, %r1210, %r738;
	ld.global.u32 	%r739, [%rd7+36];
	xor.b32  	%r1209, %r1209, %r739;
$L__BB1_46:
	and.b32  	%r741, %r724, 4;
	setp.eq.s32 	%p26, %r741, 0;
	@%p26 bra 	$L__BB1_48;
	ld.global.u32 	%r742, [%rd7+40];
	xor.b32  	%r1213, %r1213, %r742;
	ld.global.u32 	%r743, [%rd7+44];
	xor.b32  	%r1212, %r1212, %r743;
	ld.global.u32 	%r744, [%rd7+48];
	xor.b32  	%r1211, %r1211, %r744;
	ld.global.u32 	%r745, [%rd7+52];
	xor.b32  	%r1210, %r1210, %r745;
	ld.global.u32 	%r746, [%rd7+56];
	xor.b32  	%r1209, %r1209, %r746;
$L__BB1_48:
	and.b32  	%r748, %r724, 8;
	setp.eq.s32 	%p27, %r748, 0;
	@%p27 bra 	$L__BB1_50;
	ld.global.u32 	%r749, [%rd7+60];
	xor.b32  	%r1213, %r1213, %r749;
	ld.global.u32 	%r750, [%rd7+64];
	xor.b32  	%r1212, %r1212, %r750;
	ld.global.u32 	%r751, [%rd7+68];
	xor.b32  	%r1211, %r1211, %r751;
	ld.global.u32 	%r752, [%rd7+72];
	xor.b32  	%r1210, %r1210, %r752;
	ld.global.u32 	%r753, [%rd7+76];
	xor.b32  	%r1209, %r1209, %r753;
$L__BB1_50:
	and.b32  	%r755, %r724, 16;
	setp.eq.s32 	%p28, %r755, 0;
	@%p28 bra 	$L__BB1_52;
	ld.global.u32 	%r756, [%rd7+80];
	xor.b32  	%r1213, %r1213, %r756;
	ld.global.u32 	%r757, [%rd7+84];
	xor.b32  	%r1212, %r1212, %r757;
	ld.global.u32 	%r758, [%rd7+88];
	xor.b32  	%r1211, %r1211, %r758;
	ld.global.u32 	%r759, [%rd7+92];
	xor.b32  	%r1210, %r1210, %r759;
	ld.global.u32 	%r760, [%rd7+96];
	xor.b32  	%r1209, %r1209, %r760;
$L__BB1_52:
	and.b32  	%r762, %r724, 32;
	setp.eq.s32 	%p29, %r762, 0;
	@%p29 bra 	$L__BB1_54;
	ld.global.u32 	%r763, [%rd7+100];
	xor.b32  	%r1213, %r1213, %r763;
	ld.global.u32 	%r764, [%rd7+104];
	xor.b32  	%r1212, %r1212, %r764;
	ld.global.u32 	%r765, [%rd7+108];
	xor.b32  	%r1211, %r1211, %r765;
	ld.global.u32 	%r766, [%rd7+112];
	xor.b32  	%r1210, %r1210, %r766;
	ld.global.u32 	%r767, [%rd7+116];
	xor.b32  	%r1209, %r1209, %r767;
$L__BB1_54:
	and.b32  	%r769, %r724, 64;
	setp.eq.s32 	%p30, %r769, 0;
	@%p30 bra 	$L__BB1_56;
	ld.global.u32 	%r770, [%rd7+120];
	xor.b32  	%r1213, %r1213, %r770;
	ld.global.u32 	%r771, [%rd7+124];
	xor.b32  	%r1212, %r1212, %r771;
	ld.global.u32 	%r772, [%rd7+128];
	xor.b32  	%r1211, %r1211, %r772;
	ld.global.u32 	%r773, [%rd7+132];
	xor.b32  	%r1210, %r1210, %r773;
	ld.global.u32 	%r774, [%rd7+136];
	xor.b32  	%r1209, %r1209, %r774;
$L__BB1_56:
	and.b32  	%r776, %r724, 128;
	setp.eq.s32 	%p31, %r776, 0;
	@%p31 bra 	$L__BB1_58;
	ld.global.u32 	%r777, [%rd7+140];
	xor.b32  	%r1213, %r1213, %r777;
	ld.global.u32 	%r778, [%rd7+144];
	xor.b32  	%r1212, %r1212, %r778;
	ld.global.u32 	%r779, [%rd7+148];
	xor.b32  	%r1211, %r1211, %r779;
	ld.global.u32 	%r780, [%rd7+152];
	xor.b32  	%r1210, %r1210, %r780;
	ld.global.u32 	%r781, [%rd7+156];
	xor.b32  	%r1209, %r1209, %r781;
$L__BB1_58:
	and.b32  	%r783, %r724, 256;
	setp.eq.s32 	%p32, %r783, 0;
	@%p32 bra 	$L__BB1_60;
	ld.global.u32 	%r784, [%rd7+160];
	xor.b32  	%r1213, %r1213, %r784;
	ld.global.u32 	%r785, [%rd7+164];
	xor.b32  	%r1212, %r1212, %r785;
	ld.global.u32 	%r786, [%rd7+168];
	xor.b32  	%r1211, %r1211, %r786;
	ld.global.u32 	%r787, [%rd7+172];
	xor.b32  	%r1210, %r1210, %r787;
	ld.global.u32 	%r788, [%rd7+176];
	xor.b32  	%r1209, %r1209, %r788;
$L__BB1_60:
	and.b32  	%r790, %r724, 512;
	setp.eq.s32 	%p33, %r790, 0;
	@%p33 bra 	$L__BB1_62;
	ld.global.u32 	%r791, [%rd7+180];
	xor.b32  	%r1213, %r1213, %r791;
	ld.global.u32 	%r792, [%rd7+184];
	xor.b32  	%r1212, %r1212, %r792;
	ld.global.u32 	%r793, [%rd7+188];
	xor.b32  	%r1211, %r1211, %r793;
	ld.global.u32 	%r794, [%rd7+192];
	xor.b32  	%r1210, %r1210, %r794;
	ld.global.u32 	%r795, [%rd7+196];
	xor.b32  	%r1209, %r1209, %r795;
$L__BB1_62:
	and.b32  	%r797, %r724, 1024;
	setp.eq.s32 	%p34, %r797, 0;
	@%p34 bra 	$L__BB1_64;
	ld.global.u32 	%r798, [%rd7+200];
	xor.b32  	%r1213, %r1213, %r798;
	ld.global.u32 	%r799, [%rd7+204];
	xor.b32  	%r1212, %r1212, %r799;
	ld.global.u32 	%r800, [%rd7+208];
	xor.b32  	%r1211, %r1211, %r800;
	ld.global.u32 	%r801, [%rd7+212];
	xor.b32  	%r1210, %r1210, %r801;
	ld.global.u32 	%r802, [%rd7+216];
	xor.b32  	%r1209, %r1209, %r802;
$L__BB1_64:
	and.b32  	%r804, %r724, 2048;
	setp.eq.s32 	%p35, %r804, 0;
	@%p35 bra 	$L__BB1_66;
	ld.global.u32 	%r805, [%rd7+220];
	xor.b32  	%r1213, %r1213, %r805;
	ld.global.u32 	%r806, [%rd7+224];
	xor.b32  	%r1212, %r1212, %r806;
	ld.global.u32 	%r807, [%rd7+228];
	xor.b32  	%r1211, %r1211, %r807;
	ld.global.u32 	%r808, [%rd7+232];
	xor.b32  	%r1210, %r1210, %r808;
	ld.global.u32 	%r809, [%rd7+236];
	xor.b32  	%r1209, %r1209, %r809;
$L__BB1_66:
	and.b32  	%r811, %r724, 4096;
	setp.eq.s32 	%p36, %r811, 0;
	@%p36 bra 	$L__BB1_68;
	ld.global.u32 	%r812, [%rd7+240];
	xor.b32  	%r1213, %r1213, %r812;
	ld.global.u32 	%r813, [%rd7+244];
	xor.b32  	%r1212, %r1212, %r813;
	ld.global.u32 	%r814, [%rd7+248];
	xor.b32  	%r1211, %r1211, %r814;
	ld.global.u32 	%r815, [%rd7+252];
	xor.b32  	%r1210, %r1210, %r815;
	ld.global.u32 	%r816, [%rd7+256];
	xor.b32  	%r1209, %r1209, %r816;
$L__BB1_68:
	and.b32  	%r818, %r724, 8192;
	setp.eq.s32 	%p37, %r818, 0;
	@%p37 bra 	$L__BB1_70;
	ld.global.u32 	%r819, [%rd7+260];
	xor.b32  	%r1213, %r1213, %r819;
	ld.global.u32 	%r820, [%rd7+264];
	xor.b32  	%r1212, %r1212, %r820;
	ld.global.u32 	%r821, [%rd7+268];
	xor.b32  	%r1211, %r1211, %r821;
	ld.global.u32 	%r822, [%rd7+272];
	xor.b32  	%r1210, %r1210, %r822;
	ld.global.u32 	%r823, [%rd7+276];
	xor.b32  	%r1209, %r1209, %r823;
$L__BB1_70:
	and.b32  	%r825, %r724, 16384;
	setp.eq.s32 	%p38, %r825, 0;
	@%p38 bra 	$L__BB1_72;
	ld.global.u32 	%r826, [%rd7+280];
	xor.b32  	%r1213, %r1213, %r826;
	ld.global.u32 	%r827, [%rd7+284];
	xor.b32  	%r1212, %r1212, %r827;
	ld.global.u32 	%r828, [%rd7+288];
	xor.b32  	%r1211, %r1211, %r828;
	ld.global.u32 	%r829, [%rd7+292];
	xor.b32  	%r1210, %r1210, %r829;
	ld.global.u32 	%r830, [%rd7+296];
	xor.b32  	%r1209, %r1209, %r830;
$L__BB1_72:
	and.b32  	%r832, %r724, 32768;
	setp.eq.s32 	%p39, %r832, 0;
	@%p39 bra 	$L__BB1_74;
	ld.global.u32 	%r833, [%rd7+300];
	xor.b32  	%r1213, %r1213, %r833;
	ld.global.u32 	%r834, [%rd7+304];
	xor.b32  	%r1212, %r1212, %r834;
	ld.global.u32 	%r835, [%rd7+308];
	xor.b32  	%r1211, %r1211, %r835;
	ld.global.u32 	%r836, [%rd7+312];
	xor.b32  	%r1210, %r1210, %r836;
	ld.global.u32 	%r837, [%rd7+316];
	xor.b32  	%r1209, %r1209, %r837;
$L__BB1_74:
	add.s32 	%r1208, %r1208, 16;
	setp.ne.s32 	%p40, %r1208, 32;
	@%p40 bra 	$L__BB1_42;
	mad.lo.s32 	%r838, %r1202, -31, %r185;
	add.s32 	%r1202, %r838, 1;
	setp.ne.s32 	%p41, %r1202, 5;
	@%p41 bra 	$L__BB1_41;
	st.local.u32 	[%rd1+4], %r1213;
	st.local.v2.u32 	[%rd1+8], {%r1212, %r1211};
	st.local.v2.u32 	[%rd1+16], {%r1210, %r1209};
	setp.ne.s64 	%p42, %rd4, 3;
	@%p42 bra 	$L__BB1_114;
	mov.b32 	%r1301, 0;
	mov.u32 	%r1302, %r1301;
	mov.u32 	%r1303, %r1301;
	mov.u32 	%r1304, %r1301;
	mov.u32 	%r1305, %r1301;
	mov.u32 	%r1294, %r1301;
$L__BB1_78:
	mul.wide.u32 	%rd21, %r1294, 4;
	add.s64 	%rd22, %rd1, %rd21;
	ld.local.u32 	%r360, [%rd22+4];
	shl.b32 	%r361, %r1294, 5;
	mov.b32 	%r1300, 0;
$L__BB1_79:
	.pragma "nounroll";
	shr.u32 	%r841, %r360, %r1300;
	and.b32  	%r842, %r841, 1;
	setp.eq.b32 	%p43, %r842, 1;
	not.pred 	%p44, %p43;
	add.s32 	%r843, %r361, %r1300;
	mul.lo.s32 	%r844, %r843, 5;
	mul.wide.u32 	%rd23, %r844, 4;
	add.s64 	%rd8, %rd5, %rd23;
	@%p44 bra 	$L__BB1_81;
	ld.global.u32 	%r845, [%rd8];
	xor.b32  	%r1305, %r1305, %r845;
	ld.global.u32 	%r846, [%rd8+4];
	xor.b32  	%r1304, %r1304, %r846;
	ld.global.u32 	%r847, [%rd8+8];
	xor.b32  	%r1303, %r1303, %r847;
	ld.global.u32 	%r848, [%rd8+12];
	xor.b32  	%r1302, %r1302, %r848;
	ld.global.u32 	%r849, [%rd8+16];
	xor.b32  	%r1301, %r1301, %r849;
$L__BB1_81:
	and.b32  	%r851, %r841, 2;
	setp.eq.s32 	%p45, %r851, 0;
	@%p45 bra 	$L__BB1_83;
	ld.global.u32 	%r852, [%rd8+20];
	xor.b32  	%r1305, %r1305, %r852;
	ld.global.u32 	%r853, [%rd8+24];
	xor.b32  	%r1304, %r1304, %r853;
	ld.global.u32 	%r854, [%rd8+28];
	xor.b32  	%r1303, %r1303, %r854;
	ld.global.u32 	%r855, [%rd8+32];
	xor.b32  	%r1302, %r1302, %r855;
	ld.global.u32 	%r856, [%rd8+36];
	xor.b32  	%r1301, %r1301, %r856;
$L__BB1_83:
	and.b32  	%r858, %r841, 4;
	setp.eq.s32 	%p46, %r858, 0;
	@%p46 bra 	$L__BB1_85;
	ld.global.u32 	%r859, [%rd8+40];
	xor.b32  	%r1305, %r1305, %r859;
	ld.global.u32 	%r860, [%rd8+44];
	xor.b32  	%r1304, %r1304, %r860;
	ld.global.u32 	%r861, [%rd8+48];
	xor.b32  	%r1303, %r1303, %r861;
	ld.global.u32 	%r862, [%rd8+52];
	xor.b32  	%r1302, %r1302, %r862;
	ld.global.u32 	%r863, [%rd8+56];
	xor.b32  	%r1301, %r1301, %r863;
$L__BB1_85:
	and.b32  	%r865, %r841, 8;
	setp.eq.s32 	%p47, %r865, 0;
	@%p47 bra 	$L__BB1_87;
	ld.global.u32 	%r866, [%rd8+60];
	xor.b32  	%r1305, %r1305, %r866;
	ld.global.u32 	%r867, [%rd8+64];
	xor.b32  	%r1304, %r1304, %r867;
	ld.global.u32 	%r868, [%rd8+68];
	xor.b32  	%r1303, %r1303, %r868;
	ld.global.u32 	%r869, [%rd8+72];
	xor.b32  	%r1302, %r1302, %r869;
	ld.global.u32 	%r870, [%rd8+76];
	xor.b32  	%r1301, %r1301, %r870;
$L__BB1_87:
	and.b32  	%r872, %r841, 16;
	setp.eq.s32 	%p48, %r872, 0;
	@%p48 bra 	$L__BB1_89;
	ld.global.u32 	%r873, [%rd8+80];
	xor.b32  	%r1305, %r1305, %r873;
	ld.global.u32 	%r874, [%rd8+84];
	xor.b32  	%r1304, %r1304, %r874;
	ld.global.u32 	%r875, [%rd8+88];
	xor.b32  	%r1303, %r1303, %r875;
	ld.global.u32 	%r876, [%rd8+92];
	xor.b32  	%r1302, %r1302, %r876;
	ld.global.u32 	%r877, [%rd8+96];
	xor.b32  	%r1301, %r1301, %r877;
$L__BB1_89:
	and.b32  	%r879, %r841, 32;
	setp.eq.s32 	%p49, %r879, 0;
	@%p49 bra 	$L__BB1_91;
	ld.global.u32 	%r880, [%rd8+100];
	xor.b32  	%r1305, %r1305, %r880;
	ld.global.u32 	%r881, [%rd8+104];
	xor.b32  	%r1304, %r1304, %r881;
	ld.global.u32 	%r882, [%rd8+108];
	xor.b32  	%r1303, %r1303, %r882;
	ld.global.u32 	%r883, [%rd8+112];
	xor.b32  	%r1302, %r1302, %r883;
	ld.global.u32 	%r884, [%rd8+116];
	xor.b32  	%r1301, %r1301, %r884;
$L__BB1_91:
	and.b32  	%r886, %r841, 64;
	setp.eq.s32 	%p50, %r886, 0;
	@%p50 bra 	$L__BB1_93;
	ld.global.u32 	%r887, [%rd8+120];
	xor.b32  	%r1305, %r1305, %r887;
	ld.global.u32 	%r888, [%rd8+124];
	xor.b32  	%r1304, %r1304, %r888;
	ld.global.u32 	%r889, [%rd8+128];
	xor.b32  	%r1303, %r1303, %r889;
	ld.global.u32 	%r890, [%rd8+132];
	xor.b32  	%r1302, %r1302, %r890;
	ld.global.u32 	%r891, [%rd8+136];
	xor.b32  	%r1301, %r1301, %r891;
$L__BB1_93:
	and.b32  	%r893, %r841, 128;
	setp.eq.s32 	%p51, %r893, 0;
	@%p51 bra 	$L__BB1_95;
	ld.global.u32 	%r894, [%rd8+140];
	xor.b32  	%r1305, %r1305, %r894;
	ld.global.u32 	%r895, [%rd8+144];
	xor.b32  	%r1304, %r1304, %r895;
	ld.global.u32 	%r896, [%rd8+148];
	xor.b32  	%r1303, %r1303, %r896;
	ld.global.u32 	%r897, [%rd8+152];
	xor.b32  	%r1302, %r1302, %r897;
	ld.global.u32 	%r898, [%rd8+156];
	xor.b32  	%r1301, %r1301, %r898;
$L__BB1_95:
	and.b32  	%r900, %r841, 256;
	setp.eq.s32 	%p52, %r900, 0;
	@%p52 bra 	$L__BB1_97;
	ld.global.u32 	%r901, [%rd8+160];
	xor.b32  	%r1305, %r1305, %r901;
	ld.global.u32 	%r902, [%rd8+164];
	xor.b32  	%r1304, %r1304, %r902;
	ld.global.u32 	%r903, [%rd8+168];
	xor.b32  	%r1303, %r1303, %r903;
	ld.global.u32 	%r904, [%rd8+172];
	xor.b32  	%r1302, %r1302, %r904;
	ld.global.u32 	%r905, [%rd8+176];
	xor.b32  	%r1301, %r1301, %r905;
$L__BB1_97:
	and.b32  	%r907, %r841, 512;
	setp.eq.s32 	%p53, %r907, 0;
	@%p53 bra 	$L__BB1_99;
	ld.global.u32 	%r908, [%rd8+180];
	xor.b32  	%r1305, %r1305, %r908;
	ld.global.u32 	%r909, [%rd8+184];
	xor.b32  	%r1304, %r1304, %r909;
	ld.global.u32 	%r910, [%rd8+188];
	xor.b32  	%r1303, %r1303, %r910;
	ld.global.u32 	%r911, [%rd8+192];
	xor.b32  	%r1302, %r1302, %r911;
	ld.global.u32 	%r912, [%rd8+196];
	xor.b32  	%r1301, %r1301, %r912;
$L__BB1_99:
	and.b32  	%r914, %r841, 1024;
	setp.eq.s32 	%p54, %r914, 0;
	@%p54 bra 	$L__BB1_101;
	ld.global.u32 	%r915, [%rd8+200];
	xor.b32  	%r1305, %r1305, %r915;
	ld.global.u32 	%r916, [%rd8+204];
	xor.b32  	%r1304, %r1304, %r916;
	ld.global.u32 	%r917, [%rd8+208];
	xor.b32  	%r1303, %r1303, %r917;
	ld.global.u32 	%r918, [%rd8+212];
	xor.b32  	%r1302, %r1302, %r918;
	ld.global.u32 	%r919, [%rd8+216];
	xor.b32  	%r1301, %r1301, %r919;
$L__BB1_101:
	and.b32  	%r921, %r841, 2048;
	setp.eq.s32 	%p55, %r921, 0;
	@%p55 bra 	$L__BB1_103;
	ld.global.u32 	%r922, [%rd8+220];
	xor.b32  	%r1305, %r1305, %r922;
	ld.global.u32 	%r923, [%rd8+224];
	xor.b32  	%r1304, %r1304, %r923;
	ld.global.u32 	%r924, [%rd8+228];
	xor.b32  	%r1303, %r1303, %r924;
	ld.global.u32 	%r925, [%rd8+232];
	xor.b32  	%r1302, %r1302, %r925;
	ld.global.u32 	%r926, [%rd8+236];
	xor.b32  	%r1301, %r1301, %r926;
$L__BB1_103:
	and.b32  	%r928, %r841, 4096;
	setp.eq.s32 	%p56, %r928, 0;
	@%p56 bra 	$L__BB1_105;
	ld.global.u32 	%r929, [%rd8+240];
	xor.b32  	%r1305, %r1305, %r929;
	ld.global.u32 	%r930, [%rd8+244];
	xor.b32  	%r1304, %r1304, %r930;
	ld.global.u32 	%r931, [%rd8+248];
	xor.b32  	%r1303, %r1303, %r931;
	ld.global.u32 	%r932, [%rd8+252];
	xor.b32  	%r1302, %r1302, %r932;
	ld.global.u32 	%r933, [%rd8+256];
	xor.b32  	%r1301, %r1301, %r933;
$L__BB1_105:
	and.b32  	%r935, %r841, 8192;
	setp.eq.s32 	%p57, %r935, 0;
	@%p57 bra 	$L__BB1_107;
	ld.global.u32 	%r936, [%rd8+260];
	xor.b32  	%r1305, %r1305, %r936;
	ld.global.u32 	%r937, [%rd8+264];
	xor.b32  	%r1304, %r1304, %r937;
	ld.global.u32 	%r938, [%rd8+268];
	xor.b32  	%r1303, %r1303, %r938;
	ld.global.u32 	%r939, [%rd8+272];
	xor.b32  	%r1302, %r1302, %r939;
	ld.global.u32 	%r940, [%rd8+276];
	xor.b32  	%r1301, %r1301, %r940;
$L__BB1_107:
	and.b32  	%r942, %r841, 16384;
	setp.eq.s32 	%p58, %r942, 0;
	@%p58 bra 	$L__BB1_109;
	ld.global.u32 	%r943, [%rd8+280];
	xor.b32  	%r1305, %r1305, %r943;
	ld.global.u32 	%r944, [%rd8+284];
	xor.b32  	%r1304, %r1304, %r944;
	ld.global.u32 	%r945, [%rd8+288];
	xor.b32  	%r1303, %r1303, %r945;
	ld.global.u32 	%r946, [%rd8+292];
	xor.b32  	%r1302, %r1302, %r946;
	ld.global.u32 	%r947, [%rd8+296];
	xor.b32  	%r1301, %r1301, %r947;
$L__BB1_109:
	and.b32  	%r949, %r841, 32768;
	setp.eq.s32 	%p59, %r949, 0;
	@%p59 bra 	$L__BB1_111;
	ld.global.u32 	%r950, [%rd8+300];
	xor.b32  	%r1305, %r1305, %r950;
	ld.global.u32 	%r951, [%rd8+304];
	xor.b32  	%r1304, %r1304, %r951;
	ld.global.u32 	%r952, [%rd8+308];
	xor.b32  	%r1303, %r1303, %r952;
	ld.global.u32 	%r953, [%rd8+312];
	xor.b32  	%r1302, %r1302, %r953;
	ld.global.u32 	%r954, [%rd8+316];
	xor.b32  	%r1301, %r1301, %r954;
$L__BB1_111:
	add.s32 	%r1300, %r1300, 16;
	setp.ne.s32 	%p60, %r1300, 32;
	@%p60 bra 	$L__BB1_79;
	mad.lo.s32 	%r955, %r1294, -31, %r361;
	add.s32 	%r1294, %r955, 1;
	setp.ne.s32 	%p61, %r1294, 5;
	@%p61 bra 	$L__BB1_78;
	st.local.u32 	[%rd1+4], %r1305;
	st.local.v2.u32 	[%rd1+8], {%r1304, %r1303};
	st.local.v2.u32 	[%rd1+16], {%r1302, %r1301};
$L__BB1_114:
	shr.u64 	%rd41, %rd3, 2;
	add.s32 	%r1104, %r1104, 1;
	setp.gt.u64 	%p62, %rd3, 3;
	@%p62 bra 	$L__BB1_2;
$L__BB1_115:
	mov.b32 	%r1381, 0;
	st.local.v2.u32 	[%rd1+24], {%r1381, %r1381};
	st.local.u32 	[%rd1+32], %r1381;
	mov.b64 	%rd24, 0;
	st.local.u64 	[%rd1+40], %rd24;
	mov.f32 	%f24, 0f3EFFFFA0;
	cvt.sat.f32.f32 	%f25, %f24;
	mov.f32 	%f26, 0f4B400001;
	mov.f32 	%f27, 0f437C0000;
	fma.rm.f32 	%f28, %f25, %f27, %f26;
	add.f32 	%f29, %f28, 0fCB40007F;
	neg.f32 	%f30, %f29;
	fma.rn.f32 	%f31, 0fBA03126F, 0f3FB8AA3B, %f30;
	fma.rn.f32 	%f32, 0fBA03126F, 0f32A57060, %f31;
	mov.b32 	%r957, %f28;
	shl.b32 	%r958, %r957, 23;
	mov.b32 	%f33, %r958;
	ex2.approx.ftz.f32 	%f34, %f32;
	mul.f32 	%f1, %f34, %f33;
	mov.f32 	%f35, 0f3F800000;
	sub.f32 	%f36, %f35, %f1;
	mul.f32 	%f2, %f36, 0f3DB851EC;
	mov.b32 	%r959, 1127219200;
	mov.b32 	%r960, -2147483648;
	mov.b64 	%fd1, {%r960, %r959};
	mov.f32 	%f152, 0f3DCCCCCD;
	mov.f32 	%f151, 0f00000000;
	mov.u64 	%rd26, __cr_lgamma_table;
$L__BB1_116:
	mov.f32 	%f4, %f152;
	mul.f32 	%f37, %f1, %f4;
	div.rn.f32 	%f5, %f37, %f2;
	setp.geu.f32 	%p63, %f5, 0f42800000;
	@%p63 bra 	$L__BB1_120;
	fma.rn.f32 	%f83, %f5, 0f3BBB989D, 0f3F000000;
	cvt.sat.f32.f32 	%f84, %f83;
	mov.f32 	%f85, 0f4B400001;
	mov.f32 	%f86, 0f437C0000;
	fma.rm.f32 	%f87, %f84, %f86, %f85;
	add.f32 	%f88, %f87, 0fCB40007F;
	neg.f32 	%f89, %f88;
	fma.rn.f32 	%f90, %f5, 0f3FB8AA3B, %f89;
	fma.rn.f32 	%f91, %f5, 0f32A57060, %f90;
	mov.b32 	%r1066, %f87;
	shl.b32 	%r1067, %r1066, 23;
	mov.b32 	%f92, %r1067;
	ex2.approx.ftz.f32 	%f93, %f91;
	mul.f32 	%f153, %f93, %f92;
	ld.local.v2.u32 	{%r1382, %r1387}, [%rd1];
	ld.local.v2.u32 	{%r1386, %r1385}, [%rd1+8];
	ld.local.v2.u32 	{%r1384, %r1383}, [%rd1+16];
	mov.b32 	%r1388, 0;
$L__BB1_118:
	mov.u32 	%r1403, %r1388;
	mov.u32 	%r542, %r1386;
	mov.u32 	%r1386, %r1385;
	mov.u32 	%r1385, %r1384;
	mov.u32 	%r1384, %r1383;
	add.s32 	%r1388, %r1403, 1;
	shr.u32 	%r1068, %r1387, 2;
	xor.b32  	%r1069, %r1068, %r1387;
	shl.b32 	%r1070, %r1384, 4;
	shl.b32 	%r1071, %r1069, 1;
	xor.b32  	%r1072, %r1071, %r1070;
	xor.b32  	%r1073, %r1072, %r1069;
	xor.b32  	%r1383, %r1073, %r1384;
	add.s32 	%r1382, %r1382, 362437;
	add.s32 	%r1074, %r1383, %r1382;
	cvt.rn.f32.u32 	%f94, %r1074;
	fma.rn.f32 	%f95, %f94, 0f2F800000, 0f2F000000;
	mul.f32 	%f153, %f153, %f95;
	setp.gt.f32 	%p82, %f153, 0f3F800000;
	mov.u32 	%r1387, %r542;
	@%p82 bra 	$L__BB1_118;
	st.local.v2.u32 	[%rd1+8], {%r1386, %r1385};
	st.local.v2.u32 	[%rd1+16], {%r1384, %r1383};
	st.local.v2.u32 	[%rd1], {%r1382, %r542};
	bra.uni 	$L__BB1_147;
$L__BB1_120:
	setp.leu.f32 	%p64, %f5, 0f457A0000;
	@%p64 bra 	$L__BB1_134;
	ld.local.u32 	%r991, [%rd1+28];
	setp.eq.s32 	%p73, %r991, 1;
	@%p73 bra 	$L__BB1_132;
	ld.local.v2.u32 	{%r993, %r994}, [%rd1];
	shr.u32 	%r995, %r994, 2;
	xor.b32  	%r996, %r995, %r994;
	ld.local.v2.u32 	{%r997, %r998}, [%rd1+8];
	ld.local.v2.u32 	{%r999, %r1000}, [%rd1+16];
	shl.b32 	%r1001, %r1000, 4;
	shl.b32 	%r1002, %r996, 1;
	xor.b32  	%r1003, %r1002, %r1001;
	xor.b32  	%r1004, %r1003, %r996;
	xor.b32  	%r1005, %r1004, %r1000;
	add.s32 	%r1006, %r993, %r1005;
	add.s32 	%r1007, %r1006, 362437;
	shr.u32 	%r1008, %r997, 2;
	xor.b32  	%r1009, %r1008, %r997;
	shl.b32 	%r1010, %r1005, 4;
	shl.b32 	%r1011, %r1009, 1;
	xor.b32  	%r1012, %r1011, %r1010;
	xor.b32  	%r1013, %r1012, %r1009;
	xor.b32  	%r1014, %r1013, %r1005;
	add.s32 	%r1015, %r993, %r1014;
	add.s32 	%r1016, %r1015, 724874;
	shr.u32 	%r1017, %r998, 2;
	xor.b32  	%r1018, %r1017, %r998;
	shl.b32 	%r1019, %r1014, 4;
	shl.b32 	%r1020, %r1018, 1;
	xor.b32  	%r1021, %r1020, %r1019;
	xor.b32  	%r1022, %r1021, %r1018;
	xor.b32  	%r1023, %r1022, %r1014;
	add.s32 	%r1024, %r993, %r1023;
	add.s32 	%r1025, %r1024, 1087311;
	shr.u32 	%r1026, %r999, 2;
	xor.b32  	%r1027, %r1026, %r999;
	st.local.v2.u32 	[%rd1+8], {%r1005, %r1014};
	shl.b32 	%r1028, %r1023, 4;
	shl.b32 	%r1029, %r1027, 1;
	xor.b32  	%r1030, %r1029, %r1028;
	xor.b32  	%r1031, %r1030, %r1027;
	xor.b32  	%r1032, %r1031, %r1023;
	st.local.v2.u32 	[%rd1+16], {%r1023, %r1032};
	add.s32 	%r1033, %r993, 1449748;
	st.local.v2.u32 	[%rd1], {%r1033, %r1000};
	add.s32 	%r1034, %r1032, %r1033;
	cvt.u64.u32 	%rd28, %r1007;
	mul.wide.u32 	%rd29, %r1016, 2097152;
	xor.b64  	%rd30, %rd29, %rd28;
	cvt.rn.f64.u64 	%fd91, %rd30;
	fma.rn.f64 	%fd159, %fd91, 0d3CA0000000000000, 0d3C90000000000000;
	cvt.u64.u32 	%rd31, %r1025;
	mul.wide.u32 	%rd32, %r1034, 2097152;
	xor.b64  	%rd33, %rd32, %rd31;
	cvt.rn.f64.u64 	%fd92, %rd33;
	fma.rn.f64 	%fd3, %fd92, 0d3CB0000000000000, 0d3CA0000000000000;
	{
	.reg .b32 %temp; 
	mov.b64 	{%temp, %r1389}, %fd159;
	}
	{
	.reg .b32 %temp; 
	mov.b64 	{%r1390, %temp}, %fd159;
	}
	setp.gt.s32 	%p74, %r1389, 1048575;
	mov.b32 	%r1391, -1023;
	@%p74 bra 	$L__BB1_124;
	mul.f64 	%fd159, %fd159, 0d4350000000000000;
	{
	.reg .b32 %temp; 
	mov.b64 	{%temp, %r1389}, %fd159;
	}
	{
	.reg .b32 %temp; 
	mov.b64 	{%r1390, %temp}, %fd159;
	}
	mov.b32 	%r1391, -1077;
$L__BB1_124:
	add.s32 	%r1036, %r1389, -1;
	setp.gt.u32 	%p75, %r1036, 2146435070;
	@%p75 bra 	$L__BB1_128;
	shr.u32 	%r1039, %r1389, 20;
	add.s32 	%r1392, %r1391, %r1039;
	and.b32  	%r1040, %r1389, 1048575;
	or.b32  	%r1041, %r1040, 1072693248;
	mov.b64 	%fd160, {%r1390, %r1041};
	setp.lt.u32 	%p77, %r1041, 1073127583;
	@%p77 bra 	$L__BB1_127;
	{
	.reg .b32 %temp; 
	mov.b64 	{%r1042, %temp}, %fd160;
	}
	{
	.reg .b32 %temp; 
	mov.b64 	{%temp, %r1043}, %fd160;
	}
	add.s32 	%r1044, %r1043, -1048576;
	mov.b64 	%fd160, {%r1042, %r1044};
	add.s32 	%r1392, %r1392, 1;
$L__BB1_127:
	add.f64 	%fd94, %fd160, 0dBFF0000000000000;
	add.f64 	%fd95, %fd160, 0d3FF0000000000000;
	rcp.approx.ftz.f64 	%fd96, %fd95;
	neg.f64 	%fd97, %fd95;
	fma.rn.f64 	%fd98, %fd97, %fd96, 0d3FF0000000000000;
	fma.rn.f64 	%fd99, %fd98, %fd98, %fd98;
	fma.rn.f64 	%fd100, %fd99, %fd96, %fd96;
	mul.f64 	%fd101, %fd94, %fd100;
	fma.rn.f64 	%fd102, %fd94, %fd100, %fd101;
	mul.f64 	%fd103, %fd102, %fd102;
	fma.rn.f64 	%fd104, %fd103, 0d3EB1380B3AE80F1E, 0d3ED0EE258B7A8B04;
	fma.rn.f64 	%fd105, %fd104, %fd103, 0d3EF3B2669F02676F;
	fma.rn.f64 	%fd106, %fd105, %fd103, 0d3F1745CBA9AB0956;
	fma.rn.f64 	%fd107, %fd106, %fd103, 0d3F3C71C72D1B5154;
	fma.rn.f64 	%fd108, %fd107, %fd103, 0d3F624924923BE72D;
	fma.rn.f64 	%fd109, %fd108, %fd103, 0d3F8999999999A3C4;
	fma.rn.f64 	%fd110, %fd109, %fd103, 0d3FB5555555555554;
	sub.f64 	%fd111, %fd94, %fd102;
	add.f64 	%fd112, %fd111, %fd111;
	neg.f64 	%fd113, %fd102;
	fma.rn.f64 	%fd114, %fd113, %fd94, %fd112;
	mul.f64 	%fd115, %fd100, %fd114;
	mul.f64 	%fd116, %fd103, %fd110;
	fma.rn.f64 	%fd117, %fd116, %fd102, %fd115;
	xor.b32  	%r1045, %r1392, -2147483648;
	mov.b32 	%r1046, 1127219200;
	mov.b64 	%fd118, {%r1045, %r1046};
	sub.f64 	%fd119, %fd118, %fd1;
	fma.rn.f64 	%fd120, %fd119, 0d3FE62E42FEFA39EF, %fd102;
	fma.rn.f64 	%fd121, %fd119, 0dBFE62E42FEFA39EF, %fd120;
	sub.f64 	%fd122, %fd121, %fd102;
	sub.f64 	%fd123, %fd117, %fd122;
	fma.rn.f64 	%fd124, %fd119, 0d3C7ABC9E3B39803F, %fd123;
	add.f64 	%fd161, %fd120, %fd124;
	bra.uni 	$L__BB1_129;
$L__BB1_128:
	fma.rn.f64 	%fd93, %fd159, 0d7FF0000000000000, 0d7FF0000000000000;
	{
	.reg .b32 %temp; 
	mov.b64 	{%temp, %r1037}, %fd159;
	}
	and.b32  	%r1038, %r1037, 2147483647;
	setp.eq.s32 	%p76, %r1038, 0;
	selp.f64 	%fd161, 0dFFF0000000000000, %fd93, %p76;
$L__BB1_129:
	mul.f64 	%fd12, %fd161, 0dC000000000000000;
	{
	.reg .b32 %temp; 
	mov.b64 	{%temp, %r1047}, %fd3;
	}
	shl.b32 	%r1048, %r1047, 1;
	setp.gt.u32 	%p78, %r1048, -2038431744;
	mov.f64 	%fd125, 0d0000000000000000;
	mul.rn.f64 	%fd126, %fd3, %fd125;
	selp.f64 	%fd13, %fd126, %fd3, %p78;
	{
	.reg .b32 %temp; 
	mov.b64 	{%r1049, %temp}, %fd13;
	}
	{
	.reg .b32 %temp; 
	mov.b64 	{%temp, %r1050}, %fd13;
	}
	add.s32 	%r1051, %r1050, 1048576;
	mov.b64 	%fd127, {%r1049, %r1051};
	cvt.rni.f64.f64 	%fd128, %fd127;
	cvt.rzi.s64.f64 	%rd34, %fd128;
	cvt.u32.u64 	%r1052, %rd34;
	fma.rn.f64 	%fd129, %fd128, 0dBFE0000000000000, %fd13;
	mul.f64 	%fd130, %fd129, 0d3CA1A62633145C07;
	fma.rn.f64 	%fd131, %fd129, 0d400921FB54442D18, %fd130;
	mul.rn.f64 	%fd132, %fd131, %fd131;
	fma.rn.f64 	%fd133, %fd132, 0dBDA8FF8320FD8164, 0d3E21EEA7C1EF8528;
	fma.rn.f64 	%fd134, %fd133, %fd132, 0dBE927E4F8E06E6D9;
	fma.rn.f64 	%fd135, %fd134, %fd132, 0d3EFA01A019DDBCE9;
	fma.rn.f64 	%fd136, %fd135, %fd132, 0dBF56C16C16C15D47;
	fma.rn.f64 	%fd137, %fd136, %fd132, 0d3FA5555555555551;
	fma.rn.f64 	%fd138, %fd137, %fd132, 0dBFE0000000000000;
	fma.rn.f64 	%fd139, %fd138, %fd132, 0d3FF0000000000000;
	fma.rn.f64 	%fd140, %fd132, 0d3DE5DB65F9785EBA, 0dBE5AE5F12CB0D246;
	fma.rn.f64 	%fd141, %fd140, %fd132, 0d3EC71DE369ACE392;
	fma.rn.f64 	%fd142, %fd141, %fd132, 0dBF2A01A019DB62A1;
	fma.rn.f64 	%fd143, %fd142, %fd132, 0d3F81111111110818;
	fma.rn.f64 	%fd144, %fd143, %fd132, 0dBFC5555555555554;
	fma.rn.f64 	%fd145, %fd144, %fd132, 0d0000000000000000;
	fma.rn.f64 	%fd146, %fd145, %fd131, %fd131;
	and.b64  	%rd35, %rd34, 1;
	setp.eq.b64 	%p79, %rd35, 1;
	{
	.reg .b32 %temp; 
	mov.b64 	{%temp, %r1053}, %fd146;
	}
	{
	.reg .b32 %temp; 
	mov.b64 	{%r1054, %temp}, %fd146;
	}
	xor.b32  	%r1055, %r1053, -2147483648;
	mov.b64 	%fd147, {%r1054, %r1055};
	selp.f64 	%fd162, %fd139, %fd146, %p79;
	selp.f64 	%fd163, %fd147, %fd139, %p79;
	and.b32  	%r1056, %r1052, 2;
	setp.eq.s32 	%p80, %r1056, 0;
	@%p80 bra 	$L__BB1_131;
	{
	.reg .b32 %temp; 
	mov.b64 	{%temp, %r1057}, %fd162;
	}
	{
	.reg .b32 %temp; 
	mov.b64 	{%r1058, %temp}, %fd162;
	}
	xor.b32  	%r1059, %r1057, -2147483648;
	mov.b64 	%fd162, {%r1058, %r1059};
	{
	.reg .b32 %temp; 
	mov.b64 	{%temp, %r1060}, %fd163;
	}
	{
	.reg .b32 %temp; 
	mov.b64 	{%r1061, %temp}, %fd163;
	}
	xor.b32  	%r1062, %r1060, -2147483648;
	mov.b64 	%fd163, {%r1061, %r1062};
$L__BB1_131:
	sqrt.rn.f64 	%fd148, %fd12;
	mov.f64 	%fd149, 0d0000000000000000;
	add.rn.f64 	%fd150, %fd163, %fd149;
	cvt.rzi.f64.f64 	%fd151, %fd13;
	setp.eq.f64 	%p81, %fd13, %fd151;
	mul.rn.f64 	%fd152, %fd13, %fd149;
	selp.f64 	%fd153, %fd152, %fd162, %p81;
	mul.f64 	%fd164, %fd148, %fd153;
	mul.f64 	%fd154, %fd148, %fd150;
	st.local.f64 	[%rd1+40], %fd154;
	mov.b32 	%r1063, 1;
	st.local.u32 	[%rd1+28], %r1063;
	bra.uni 	$L__BB1_133;
$L__BB1_132:
	mov.b32 	%r1064, 0;
	st.local.u32 	[%rd1+28], %r1064;
	ld.local.f64 	%fd164, [%rd1+40];
$L__BB1_133:
	cvt.f64.f32 	%fd155, %f5;
	sqrt.rn.f64 	%fd156, %fd155;
	fma.rn.f64 	%fd157, %fd156, %fd164, %fd155;
	add.f64 	%fd158, %fd157, 0d3FE0000000000000;
	cvt.rzi.u32.f64 	%r1403, %fd158;
	bra.uni 	$L__BB1_147;
$L__BB1_134:
	// begin inline asm
	lg2.approx.f32.ftz %f38, %f5;
	// end inline asm
	cvt.f64.f32 	%fd36, %f38;
	mul.f64 	%fd37, %fd36, 0d3FE62E42FEFA39EF;
	cvt.rn.f32.f64 	%f9, %fd37;
	add.f32 	%f41, %f5, 0fBDFDF8D9;
	// begin inline asm
	rsqrt.approx.f32.ftz %f40, %f41;
	// end inline asm
	fma.rn.f32 	%f10, %f40, 0f3FB75B84, 0f3984F70F;
	add.f32 	%f43, %f5, 0fBFFCA5DC;
	// begin inline asm
	rsqrt.approx.f32.ftz %f42, %f43;
	// end inline asm
	fma.rn.f32 	%f11, %f42, 0f3E5807D3, 0f3F71280C;
	// begin inline asm
	rcp.approx.f32.ftz %f44, %f10;
	// end inline asm
	ld.local.v2.u32 	{%r1393, %r1398}, [%rd1];
	ld.local.v2.u32 	{%r1397, %r1396}, [%rd1+8];
	ld.local.v2.u32 	{%r1395, %r1394}, [%rd1+16];
$L__BB1_135:
	mov.u32 	%r568, %r1396;
	mov.u32 	%r567, %r1395;
	mov.u32 	%r1396, %r1394;
	shr.u32 	%r961, %r1398, 2;
	xor.b32  	%r962, %r961, %r1398;
	shl.b32 	%r963, %r1396, 4;
	shl.b32 	%r964, %r962, 1;
	xor.b32  	%r965, %r964, %r963;
	xor.b32  	%r966, %r965, %r962;
	xor.b32  	%r1395, %r966, %r1396;
	add.s32 	%r967, %r1393, %r1395;
	add.s32 	%r968, %r967, 362437;
	cvt.rn.f32.u32 	%f58, %r968;
	fma.rn.f32 	%f47, %f58, 0f2F800000, 0f2F000000;
	// begin inline asm
	rsqrt.approx.f32.ftz %f46, %f47;
	// end inline asm
	add.f32 	%f49, %f46, 0fBF800000;
	// begin inline asm
	lg2.approx.f32.ftz %f48, %f49;
	// end inline asm
	cvt.f64.f32 	%fd38, %f48;
	mul.f64 	%fd39, %fd38, 0d3FE62E42FEFA39EF;
	cvt.rn.f32.f64 	%f59, %fd39;
	add.f32 	%f60, %f11, %f59;
	mul.f32 	%f61, %f44, %f60;
	sub.f32 	%f62, %f5, %f61;
	cvt.rmi.f32.f32 	%f13, %f62;
	shr.u32 	%r969, %r1397, 2;
	xor.b32  	%r970, %r969, %r1397;
	shl.b32 	%r971, %r1395, 4;
	shl.b32 	%r972, %r970, 1;
	xor.b32  	%r973, %r972, %r971;
	xor.b32  	%r974, %r973, %r970;
	xor.b32  	%r1394, %r974, %r1395;
	add.s32 	%r1393, %r1393, 724874;
	add.s32 	%r975, %r1394, %r1393;
	cvt.rn.f32.u32 	%f63, %r975;
	fma.rn.f32 	%f14, %f63, 0f2F800000, 0f2F000000;
	add.f32 	%f64, %f13, 0f3F800000;
	sub.f32 	%f65, %f5, %f64;
	mul.f32 	%f66, %f10, %f65;
	sub.f32 	%f67, %f66, %f11;
	cvt.f64.f32 	%fd40, %f67;
	mul.f64 	%fd41, %fd40, 0d3FF71547652B82FE;
	cvt.rn.f32.f64 	%f51, %fd41;
	// begin inline asm
	ex2.approx.f32.ftz %f50, %f51;
	// end inline asm
	add.f32 	%f68, %f50, 0f3F800000;
	mul.f32 	%f53, %f68, %f68;
	// begin inline asm
	rcp.approx.f32.ftz %f52, %f53;
	// end inline asm
	sub.f32 	%f69, %f5, %f13;
	mul.f32 	%f70, %f10, %f69;
	sub.f32 	%f71, %f70, %f11;
	cvt.f64.f32 	%fd42, %f71;
	mul.f64 	%fd43, %fd42, 0d3FF71547652B82FE;
	cvt.rn.f32.f64 	%f55, %fd43;
	// begin inline asm
	ex2.approx.f32.ftz %f54, %f55;
	// end inline asm
	add.f32 	%f72, %f54, 0f3F800000;
	mul.f32 	%f57, %f72, %f72;
	// begin inline asm
	rcp.approx.f32.ftz %f56, %f57;
	// end inline asm
	sub.f32 	%f15, %f52, %f56;
	cvt.rzi.s32.f32 	%r976, %f64;
	cvt.rn.f32.s32 	%f73, %r976;
	abs.f32 	%f74, %f73;
	cvt.f64.f32 	%fd23, %f74;
	setp.lt.s32 	%p65, %r976, 9;
	@%p65 bra 	$L__BB1_144;
	rcp.rn.f64 	%fd44, %fd23;
	mul.f64 	%fd45, %fd44, %fd44;
	fma.rn.f64 	%fd46, %fd45, 0dBF5AC321034783F9, 0d3F4B68B992738FBF;
	fma.rn.f64 	%fd47, %fd45, %fd46, 0dBF4380D01E4F7B8C;
	fma.rn.f64 	%fd48, %fd45, %fd47, 0d3F4A019FA29F7264;
	fma.rn.f64 	%fd49, %fd45, %fd48, 0dBF66C16C16B2ACEC;
	fma.rn.f64 	%fd50, %fd45, %fd49, 0d3FB5555555555545;
	fma.rn.f64 	%fd24, %fd44, %fd50, 0d3FED67F1C864BEAE;
	{
	.reg .b32 %temp; 
	mov.b64 	{%temp, %r1399}, %fd23;
	}
	{
	.reg .b32 %temp; 
	mov.b64 	{%r1400, %temp}, %fd23;
	}
	setp.gt.s32 	%p66, %r1399, 1048575;
	mov.b32 	%r1401, -1023;
	mov.f64 	%fd165, %fd23;
	@%p66 bra 	$L__BB1_138;
	mul.f64 	%fd165, %fd23, 0d4350000000000000;
	{
	.reg .b32 %temp; 
	mov.b64 	{%temp, %r1399}, %fd165;
	}
	{
	.reg .b32 %temp; 
	mov.b64 	{%r1400, %temp}, %fd165;
	}
	mov.b32 	%r1401, -1077;
$L__BB1_138:
	add.s32 	%r980, %r1399, -1;
	setp.gt.u32 	%p67, %r980, 2146435070;
	@%p67 bra 	$L__BB1_142;
	shr.u32 	%r983, %r1399, 20;
	add.s32 	%r1402, %r1401, %r983;
	and.b32  	%r984, %r1399, 1048575;
	or.b32  	%r985, %r984, 1072693248;
	mov.b64 	%fd166, {%r1400, %r985};
	setp.lt.u32 	%p69, %r985, 1073127583;
	@%p69 bra 	$L__BB1_141;
	{
	.reg .b32 %temp; 
	mov.b64 	{%r986, %temp}, %fd166;
	}
	{
	.reg .b32 %temp; 
	mov.b64 	{%temp, %r987}, %fd166;
	}
	add.s32 	%r988, %r987, -1048576;
	mov.b64 	%fd166, {%r986, %r988};
	add.s32 	%r1402, %r1402, 1;
$L__BB1_141:
	add.f64 	%fd52, %fd166, 0dBFF0000000000000;
	add.f64 	%fd53, %fd166, 0d3FF0000000000000;
	rcp.approx.ftz.f64 	%fd54, %fd53;
	neg.f64 	%fd55, %fd53;
	fma.rn.f64 	%fd56, %fd55, %fd54, 0d3FF0000000000000;
	fma.rn.f64 	%fd57, %fd56, %fd56, %fd56;
	fma.rn.f64 	%fd58, %fd57, %fd54, %fd54;
	mul.f64 	%fd59, %fd52, %fd58;
	fma.rn.f64 	%fd60, %fd52, %fd58, %fd59;
	mul.f64 	%fd61, %fd60, %fd60;
	fma.rn.f64 	%fd62, %fd61, 0d3EB1380B3AE80F1E, 0d3ED0EE258B7A8B04;
	fma.rn.f64 	%fd63, %fd62, %fd61, 0d3EF3B2669F02676F;
	fma.rn.f64 	%fd64, %fd63, %fd61, 0d3F1745CBA9AB0956;
	fma.rn.f64 	%fd65, %fd64, %fd61, 0d3F3C71C72D1B5154;
	fma.rn.f64 	%fd66, %fd65, %fd61, 0d3F624924923BE72D;
	fma.rn.f64 	%fd67, %fd66, %fd61, 0d3F8999999999A3C4;
	fma.rn.f64 	%fd68, %fd67, %fd61, 0d3FB5555555555554;
	sub.f64 	%fd69, %fd52, %fd60;
	add.f64 	%fd70, %fd69, %fd69;
	neg.f64 	%fd71, %fd60;
	fma.rn.f64 	%fd72, %fd71, %fd52, %fd70;
	mul.f64 	%fd73, %fd58, %fd72;
	mul.f64 	%fd74, %fd61, %fd68;
	fma.rn.f64 	%fd75, %fd74, %fd60, %fd73;
	xor.b32  	%r989, %r1402, -2147483648;
	mov.b32 	%r990, 1127219200;
	mov.b64 	%fd76, {%r989, %r990};
	sub.f64 	%fd77, %fd76, %fd1;
	fma.rn.f64 	%fd78, %fd77, 0d3FE62E42FEFA39EF, %fd60;
	fma.rn.f64 	%fd79, %fd77, 0dBFE62E42FEFA39EF, %fd78;
	sub.f64 	%fd80, %fd79, %fd60;
	sub.f64 	%fd81, %fd75, %fd80;
	fma.rn.f64 	%fd82, %fd77, 0d3C7ABC9E3B39803F, %fd81;
	add.f64 	%fd167, %fd78, %fd82;
	bra.uni 	$L__BB1_143;
$L__BB1_142:
	fma.rn.f64 	%fd51, %fd165, 0d7FF0000000000000, 0d7FF0000000000000;
	{
	.reg .b32 %temp; 
	mov.b64 	{%temp, %r981}, %fd165;
	}
	and.b32  	%r982, %r981, 2147483647;
	setp.eq.s32 	%p68, %r982, 0;
	selp.f64 	%fd167, 0dFFF0000000000000, %fd51, %p68;
$L__BB1_143:
	mul.f64 	%fd83, %fd167, 0d3FE0000000000000;
	add.f64 	%fd84, %fd23, 0dBFE0000000000000;
	mul.f64 	%fd85, %fd84, %fd83;
	sub.f64 	%fd86, %fd85, %fd23;
	add.f64 	%fd87, %fd24, %fd85;
	add.f64 	%fd168, %fd86, %fd87;
	bra.uni 	$L__BB1_145;
$L__BB1_144:
	cvt.rzi.s32.f64 	%r977, %fd23;
	mul.wide.s32 	%rd25, %r977, 8;
	add.s64 	%rd27, %rd26, %rd25;
	ld.const.f64 	%fd168, [%rd27+-8];
$L__BB1_145:
	mul.f32 	%f77, %f15, 0f3FA66666;
	cvt.rn.f32.f64 	%f78, %fd168;
	mul.f32 	%f79, %f13, %f9;
	sub.f32 	%f80, %f79, %f5;
	sub.f32 	%f81, %f80, %f78;
	cvt.f64.f32 	%fd88, %f81;
	mul.f64 	%fd89, %fd88, 0d3FF71547652B82FE;
	cvt.rn.f32.f64 	%f76, %fd89;
	// begin inline asm
	ex2.approx.f32.ftz %f75, %f76;
	// end inline asm
	mul.f32 	%f82, %f14, %f77;
	setp.geu.f32 	%p70, %f82, %f75;
	cvt.f64.f32 	%fd90, %f77;
	setp.ltu.f64 	%p71, %fd90, 0d3BC79CA10C924223;
	or.pred  	%p72, %p71, %p70;
	mov.u32 	%r1397, %r567;
	mov.u32 	%r1398, %r568;
	@%p72 bra 	$L__BB1_135;
	st.local.v2.u32 	[%rd1+8], {%r567, %r1396};
	st.local.v2.u32 	[%rd1+16], {%r1395, %r1394};
	st.local.v2.u32 	[%rd1], {%r1393, %r568};
	cvt.rzi.u32.f32 	%r1403, %f13;
$L__BB1_147:
	cvt.rn.f32.u32 	%f96, %r1403;
	add.f32 	%f97, %f96, 0f3F0E38E3;
	{ // callseq 1, 0
	.param .b64 param0;
	st.param.b64 	[param0], %rd12;
	.param .b32 param1;
	st.param.f32 	[param1], %f97;
	.param .b32 retval0;
	call.uni (retval0), 
	_Z18gamma_distributionP17curandStateXORWOWf, 
	(
	param0, 
	param1
	);
	ld.param.f32 	%f98, [retval0];
	} // callseq 1
	mul.f32 	%f152, %f2, %f98;
	add.f32 	%f100, %f4, %f152;
	mul.f32 	%f101, %f100, 0f3F000000;
	fma.rn.f32 	%f151, %f101, 0f3A83126F, %f151;
	add.s32 	%r1381, %r1381, 1;
	setp.ne.s32 	%p83, %r1381, 1000;
	@%p83 bra 	$L__BB1_116;
	add.f32 	%f102, %f152, 0fBDCCCCCD;
	add.f32 	%f103, %f102, 0fBD4CCCCD;
	fma.rn.f32 	%f104, %f151, 0f3F000000, %f103;
	div.rn.f32 	%f18, %f104, 0f3E99999A;
	ld.local.u32 	%r1075, [%rd1+24];
	setp.eq.s32 	%p84, %r1075, 1;
	@%p84 bra 	$L__BB1_150;
	ld.local.v2.u32 	{%r1076, %r1077}, [%rd1];
	shr.u32 	%r1078, %r1077, 2;
	xor.b32  	%r1079, %r1078, %r1077;
	ld.local.u32 	%r1080, [%rd1+8];
	ld.local.u32 	%r1081, [%rd1+20];
	shl.b32 	%r1082, %r1081, 4;
	shl.b32 	%r1083, %r1079, 1;
	xor.b32  	%r1084, %r1083, %r1082;
	xor.b32  	%r1085, %r1084, %r1079;
	xor.b32  	%r1086, %r1085, %r1081;
	add.s32 	%r1087, %r1076, %r1086;
	add.s32 	%r1088, %r1087, 362437;
	shr.u32 	%r1089, %r1080, 2;
	xor.b32  	%r1090, %r1089, %r1080;
	shl.b32 	%r1091, %r1086, 4;
	shl.b32 	%r1092, %r1090, 1;
	xor.b32  	%r1093, %r1092, %r1091;
	xor.b32  	%r1094, %r1093, %r1090;
	xor.b32  	%r1095, %r1094, %r1086;
	add.s32 	%r1096, %r1076, %r1095;
	add.s32 	%r1097, %r1096, 724874;
	cvt.rn.f32.u32 	%f105, %r1088;
	fma.rn.f32 	%f106, %f105, 0f2F800000, 0f2F000000;
	cvt.rn.f32.u32 	%f107, %r1097;
	fma.rn.f32 	%f108, %f107, 0f30C90FDB, 0f30490FDB;
	setp.lt.f32 	%p85, %f106, 0f00800000;
	mul.f32 	%f109, %f106, 0f4B000000;
	selp.f32 	%f110, %f109, %f106, %p85;
	selp.f32 	%f111, 0fC1B80000, 0f00000000, %p85;
	mov.b32 	%r1098, %f110;
	add.s32 	%r1099, %r1098, -1059760811;
	and.b32  	%r1100, %r1099, -8388608;
	sub.s32 	%r1101, %r1098, %r1100;
	mov.b32 	%f112, %r1101;
	cvt.rn.f32.s32 	%f113, %r1100;
	fma.rn.f32 	%f114, %f113, 0f34000000, %f111;
	add.f32 	%f115, %f112, 0fBF800000;
	fma.rn.f32 	%f116, %f115, 0fBE055027, 0f3E1039F6;
	fma.rn.f32 	%f117, %f116, %f115, 0fBDF8CDCC;
	fma.rn.f32 	%f118, %f117, %f115, 0f3E0F2955;
	fma.rn.f32 	%f119, %f118, %f115, 0fBE2AD8B9;
	fma.rn.f32 	%f120, %f119, %f115, 0f3E4CED0B;
	fma.rn.f32 	%f121, %f120, %f115, 0fBE7FFF22;
	fma.rn.f32 	%f122, %f121, %f115, 0f3EAAAA78;
	fma.rn.f32 	%f123, %f122, %f115, 0fBF000000;
	mul.f32 	%f124, %f115, %f123;
	fma.rn.f32 	%f125, %f124, %f115, %f115;
	fma.rn.f32 	%f126, %f114, 0f3F317218, %f125;
	setp.gt.u32 	%p86, %r1098, 2139095039;
	fma.rn.f32 	%f127, %f110, 0f7F800000, 0f7F800000;
	selp.f32 	%f128, %f127, %f126, %p86;
	setp.eq.f32 	%p87, %f110, 0f00000000;
	mul.f32 	%f129, %f128, 0fC0000000;
	selp.f32 	%f130, 0f7F800000, %f129, %p87;
	sqrt.rn.f32 	%f131, %f130;
	sin.approx.f32 	%f132, %f108;
	mul.f32 	%f154, %f131, %f132;
	bra.uni 	$L__BB1_151;
$L__BB1_150:
	ld.local.f32 	%f154, [%rd1+32];
$L__BB1_151:
	ld.param.u64 	%rd40, [_Z19heston_exact_kernelPfm_param_0];
	mul.f32 	%f133, %f151, 0f3F400000;
	cvta.to.global.u64 	%rd37, %rd40;
	sqrt.rn.f32 	%f134, %f133;
	mul.f32 	%f135, %f18, 0fBF000000;
	fma.rn.f32 	%f136, %f151, 0fBF000000, %f135;
	fma.rn.f32 	%f137, %f154, %f134, %f136;
	fma.rn.f32 	%f138, %f137, 0f3BBB989D, 0f3F000000;
	cvt.sat.f32.f32 	%f139, %f138;
	mov.f32 	%f140, 0f4B400001;
	mov.f32 	%f141, 0f437C0000;
	fma.rm.f32 	%f142, %f139, %f141, %f140;
	add.f32 	%f143, %f142, 0fCB40007F;
	neg.f32 	%f144, %f143;
	fma.rn.f32 	%f145, %f137, 0f3FB8AA3B, %f144;
	fma.rn.f32 	%f146, %f137, 0f32A57060, %f145;
	mov.b32 	%r1102, %f142;
	shl.b32 	%r1103, %r1102, 23;
	mov.b32 	%f147, %r1103;
	ex2.approx.ftz.f32 	%f148, %f146;
	fma.rn.f32 	%f149, %f148, %f147, 0fBF800000;
	max.f32 	%f150, %f149, 0f00000000;
	shl.b64 	%rd38, %rd2, 2;
	add.s64 	%rd39, %rd37, %rd38;
	st.global.f32 	[%rd39], %f150;
	ret;

}
	// .globl	_Z16reduction_kernelPfS_i
.visible .entry _Z16reduction_kernelPfS_i(
	.param .u64 .ptr .align 1 _Z16reduction_kernelPfS_i_param_0,
	.param .u64 .ptr .align 1 _Z16reduction_kernelPfS_i_param_1,
	.param .u32 _Z16reduction_kernelPfS_i_param_2
)
{
	.reg .pred 	%p<6>;
	.reg .b32 	%r<14>;
	.reg .b32 	%f<9>;
	.reg .b64 	%rd<9>;

	ld.param.u64 	%rd1, [_Z16reduction_kernelPfS_i_param_0];
	ld.param.u64 	%rd2, [_Z16reduction_kernelPfS_i_param_1];
	ld.param.u32 	%r8, [_Z16reduction_kernelPfS_i_param_2];
	mov.u32 	%r1, %tid.x;
	mov.u32 	%r2, %ctaid.x;
	mov.u32 	%r13, %ntid.x;
	mad.lo.s32 	%r4, %r2, %r13, %r1;
	setp.ge.s32 	%p1, %r4, %r8;
	mov.f32 	%f8, 0f00000000;
	@%p1 bra 	$L__BB2_2;
	cvta.to.global.u64 	%rd3, %rd1;
	mul.wide.s32 	%rd4, %r4, 4;
	add.s64 	%rd5, %rd3, %rd4;
	ld.global.f32 	%f8, [%rd5];
$L__BB2_2:
	shl.b32 	%r9, %r1, 2;
	mov.u32 	%r10, sdata;
	add.s32 	%r5, %r10, %r9;
	st.shared.f32 	[%r5], %f8;
	bar.sync 	0;
	setp.lt.u32 	%p2, %r13, 2;
	@%p2 bra 	$L__BB2_6;
$L__BB2_3:
	shr.u32 	%r7, %r13, 1;
	setp.ge.u32 	%p3, %r1, %r7;
	@%p3 bra 	$L__BB2_5;
	shl.b32 	%r11, %r7, 2;
	add.s32 	%r12, %r5, %r11;
	ld.shared.f32 	%f4, [%r12];
	ld.shared.f32 	%f5, [%r5];
	add.f32 	%f6, %f4, %f5;
	st.shared.f32 	[%r5], %f6;
$L__BB2_5:
	bar.sync 	0;
	setp.gt.u32 	%p4, %r13, 3;
	mov.u32 	%r13, %r7;
	@%p4 bra 	$L__BB2_3;
$L__BB2_6:
	setp.ne.s32 	%p5, %r1, 0;
	@%p5 bra 	$L__BB2_8;
	ld.shared.f32 	%f7, [sdata];
	cvta.to.global.u64 	%rd6, %rd2;
	mul.wide.u32 	%rd7, %r2, 4;
	add.s64 	%rd8, %rd6, %rd7;
	st.global.f32 	[%rd8], %f7;
$L__BB2_8:
	ret;

}


// ===== COMPILED SASS (sm_100) =====

	.target	sm_100

	.elftype	@"ET_EXEC"


//--------------------- .note.nv.tkinfo           --------------------------
	.section	.note.nv.tkinfo,"",@"SHT_NOTE"
	.sectionflags	@"SHF_NOTE_NV_TKINFO"
	.tkinfo
        /*0018*/ 	.word	0x00000002
        /*0030*/ 	.string	""
        /*0030*/ 	.string	"ptxas"
        /*0030*/ 	.string	"Cuda compilation tools, release 13.0, V13.0.88"
        /*0030*/ 	.string	"Build cuda_13.0.r13.0/compiler.36424714_0"
        /*0030*/ 	.string	"-arch sm_100 -m 64 "



//--------------------- .note.nv.cuinfo           --------------------------
	.section	.note.nv.cuinfo,"",@"SHT_NOTE"
	.sectionflags	@"SHF_NOTE_NV_CUINFO"
        /*0018*/ 	.short	0x0002
        /*001a*/ 	.short	0x0064
        /*001c*/ 	.short	0x0082
	.zero		2


//--------------------- .nv.info                  --------------------------
	.section	.nv.info,"",@"SHT_CUDA_INFO"
	.align	4


	//----- nvinfo : EIATTR_REGCOUNT
	.align		4
        /*0000*/ 	.byte	0x04, 0x2f
        /*0002*/ 	.short	(.L_10 - .L_9)
	.align		4
.L_9:
        /*0004*/ 	.word	index@(_Z19heston_exact_kernelPfm)
        /*0008*/ 	.word	0x00000029


	//----- nvinfo : EIATTR_FRAME_SIZE
	.align		4
.L_10:
        /*000c*/ 	.byte	0x04, 0x11
        /*000e*/ 	.short	(.L_12 - .L_11)
	.align		4
.L_11:
        /*0010*/ 	.word	index@($__internal_4_$__cuda_sm3x_div_rn_noftz_f32_slowpath)
        /*0014*/ 	.word	0x00000030


	//----- nvinfo : EIATTR_FRAME_SIZE
	.align		4
.L_12:
        /*0018*/ 	.byte	0x04, 0x11
        /*001a*/ 	.short	(.L_14 - .L_13)
	.align		4
.L_13:
        /*001c*/ 	.word	index@($__internal_3_$__cuda_sm20_dsqrt_rn_f64_mediumpath_v1)
        /*0020*/ 	.word	0x00000030


	//----- nvinfo : EIATTR_FRAME_SIZE
	.align		4
.L_14:
        /*0024*/ 	.byte	0x04, 0x11
        /*0026*/ 	.short	(.L_16 - .L_15)
	.align		4
.L_15:
        /*0028*/ 	.word	index@($__internal_2_$__cuda_sm20_dblrcp_rn_slowpath_v3)
        /*002c*/ 	.word	0x00000030


	//----- nvinfo : EIATTR_FRAME_SIZE
	.align		4
.L_16:
        /*0030*/ 	.byte	0x04, 0x11
        /*0032*/ 	.short	(.L_18 - .L_17)
	.align		4
.L_17:
        /*0034*/ 	.word	index@($__internal_1_$__cuda_sm20_sqrt_rn_f32_slowpath)
        /*0038*/ 	.word	0x00000030


	//----- nvinfo : EIATTR_FRAME_SIZE
	.align		4
.L_18:
        /*003c*/ 	.byte	0x04, 0x11
        /*003e*/ 	.short	(.L_20 - .L_19)
	.align		4
.L_19:
        /*0040*/ 	.word	index@($__internal_0_$__cuda_sm20_rcp_rn_f32_slowpath)
        /*0044*/ 	.word	0x00000030


	//----- nvinfo : EIATTR_FRAME_SIZE
	.align		4
.L_20:
        /*0048*/ 	.byte	0x04, 0x11
        /*004a*/ 	.short	(.L_22 - .L_21)
	.align		4
.L_21:
        /*004c*/ 	.word	index@($_Z19heston_exact_kernelPfm$_Z18gamma_distributionP17curandStateXORWOWf)
        /*0050*/ 	.word	0x00000030


	//----- nvinfo : EIATTR_FRAME_SIZE
	.align		4
.L_22:
        /*0054*/ 	.byte	0x04, 0x11
        /*0056*/ 	.short	(.L_24 - .L_23)
	.align		4
.L_23:
        /*0058*/ 	.word	index@(_Z19heston_exact_kernelPfm)
        /*005c*/ 	.word	0x00000030


	//----- nvinfo : EIATTR_REGCOUNT
	.align		4
.L_24:
        /*0060*/ 	.byte	0x04, 0x2f
        /*0062*/ 	.short	(.L_26 - .L_25)
	.align		4
.L_25:
        /*0064*/ 	.word	index@(_Z16reduction_kernelPfS_i)
        /*0068*/ 	.word	0x0000000b


	//----- nvinfo : EIATTR_FRAME_SIZE
	.align		4
.L_26:
        /*006c*/ 	.byte	0x04, 0x11
        /*006e*/ 	.short	(.L_28 - .L_27)
	.align		4
.L_27:
        /*0070*/ 	.word	index@(_Z16reduction_kernelPfS_i)
        /*0074*/ 	.word	0x00000000


	//----- nvinfo : EIATTR_MIN_STACK_SIZE
	.align		4
.L_28:
        /*0078*/ 	.byte	0x04, 0x12
        /*007a*/ 	.short	(.L_30 - .L_29)
	.align		4
.L_29:
        /*007c*/ 	.word	index@(_Z16reduction_kernelPfS_i)
        /*0080*/ 	.word	0x00000000


	//----- nvinfo : EIATTR_MIN_STACK_SIZE
	.align		4
.L_30:
        /*0084*/ 	.byte	0x04, 0x12
        /*0086*/ 	.short	(.L_32 - .L_31)
	.align		4
.L_31:
        /*0088*/ 	.word	index@(_Z19heston_exact_kernelPfm)
        /*008c*/ 	.word	0x00000030
.L_32:


//--------------------- .nv.compat                --------------------------
	.section	.nv.compat,"",@"SHT_CUDA_COMPAT_INFO"
	.align	4
        /*0000*/ 	.byte	0x02, 0x09, 0x00, 0x00, 0x02, 0x02, 0x01, 0x00, 0x02, 0x05, 0x05, 0x00, 0x03, 0x07, 0x01, 0x01
        /*0010*/ 	.byte	0x02, 0x03, 0x00, 0x00, 0x02, 0x06, 0x01, 0x00, 0x04, 0x0b, 0x08, 0x00, 0x01, 0x00, 0x00, 0x00
        /*0020*/ 	.byte	0x00, 0x00, 0x00, 0x00


//--------------------- .nv.info._Z16reduction_kernelPfS_i --------------------------
	.section	.nv.info._Z16reduction_kernelPfS_i,"",@"SHT_CUDA_INFO"
	.sectionflags	@""
	.align	4


	//----- nvinfo : EIATTR_CUDA_API_VERSION
	.align		4
        /*0000*/ 	.byte	0x04, 0x37
        /*0002*/ 	.short	(.L_34 - .L_33)
.L_33:
        /*0004*/ 	.word	0x00000082


	//----- nvinfo : EIATTR_KPARAM_INFO
	.align		4
.L_34:
        /*0008*/ 	.byte	0x04, 0x17
        /*000a*/ 	.short	(.L_36 - .L_35)
.L_35:
        /*000c*/ 	.word	0x00000000
        /*0010*/ 	.short	0x0002
        /*0012*/ 	.short	0x0010
        /*0014*/ 	.byte	0x00, 0xf0, 0x11, 0x00


	//----- nvinfo : EIATTR_KPARAM_INFO
	.align		4
.L_36:
        /*0018*/ 	.byte	0x04, 0x17
        /*001a*/ 	.short	(.L_38 - .L_37)
.L_37:
        /*001c*/ 	.word	0x00000000
        /*0020*/ 	.short	0x0001
        /*0022*/ 	.short	0x0008
        /*0024*/ 	.byte	0x00, 0xf5, 0x21, 0x00


	//----- nvinfo : EIATTR_KPARAM_INFO
	.align		4
.L_38:
        /*0028*/ 	.byte	0x04, 0x17
        /*002a*/ 	.short	(.L_40 - .L_39)
.L_39:
        /*002c*/ 	.word	0x00000000
        /*0030*/ 	.short	0x0000
        /*0032*/ 	.short	0x0000
        /*0034*/ 	.byte	0x00, 0xf5, 0x21, 0x00


	//----- nvinfo : EIATTR_SPARSE_MMA_MASK
	.align		4
.L_40:
        /*0038*/ 	.byte	0x03, 0x50
        /*003a*/ 	.short	0x0000


	//----- nvinfo : EIATTR_MAXREG_COUNT
	.align		4
        /*003c*/ 	.byte	0x03, 0x1b
        /*003e*/ 	.short	0x00ff


	//----- nvinfo : EIATTR_NUM_BARRIERS
	.align		4
        /*0040*/ 	.byte	0x02, 0x4c
        /*0042*/ 	.byte	0x01
	.zero		1


	//----- nvinfo : EIATTR_MERCURY_ISA_VERSION
	.align		4
        /*0044*/ 	.byte	0x03, 0x5f
        /*0046*/ 	.short	0x0101


	//----- nvinfo : EIATTR_VRC_CTA_INIT_COUNT
	.align		4
        /*0048*/ 	.byte	0x02, 0x4a
	.zero		1
	.zero		1


	//----- nvinfo : EIATTR_EXIT_INSTR_OFFSETS
	.align		4
        /*004c*/ 	.byte	0x04, 0x1c
        /*004e*/ 	.short	(.L_42 - .L_41)


	//   ....[0]....
.L_41:
        /*0050*/ 	.word	0x00000210


	//   ....[1]....
        /*0054*/ 	.word	0x00000290


	//----- nvinfo : EIATTR_CBANK_PARAM_SIZE
	.align		4
.L_42:
        /*0058*/ 	.byte	0x03, 0x19
        /*005a*/ 	.short	0x0014


	//----- nvinfo : EIATTR_PARAM_CBANK
	.align		4
        /*005c*/ 	.byte	0x04, 0x0a
        /*005e*/ 	.short	(.L_44 - .L_43)
	.align		4
.L_43:
        /*0060*/ 	.word	index@(.nv.constant0._Z16reduction_kernelPfS_i)
        /*0064*/ 	.short	0x0380
        /*0066*/ 	.short	0x0014


	//----- nvinfo : EIATTR_SW_WAR
	.align		4
.L_44:
        /*0068*/ 	.byte	0x04, 0x36
        /*006a*/ 	.short	(.L_46 - .L_45)
.L_45:
        /*006c*/ 	.word	0x00000008
.L_46:


//--------------------- .nv.info._Z19heston_exact_kernelPfm --------------------------
	.section	.nv.info._Z19heston_exact_kernelPfm,"",@"SHT_CUDA_INFO"
	.sectionflags	@""
	.align	4


	//----- nvinfo : EIATTR_CUDA_API_VERSION
	.align		4
        /*0000*/ 	.byte	0x04, 0x37
        /*0002*/ 	.short	(.L_48 - .L_47)
.L_47:
        /*0004*/ 	.word	0x00000082


	//----- nvinfo : EIATTR_KPARAM_INFO
	.align		4
.L_48:
        /*0008*/ 	.byte	0x04, 0x17
        /*000a*/ 	.short	(.L_50 - .L_49)
.L_49:
        /*000c*/ 	.word	0x00000000
        /*0010*/ 	.short	0x0001
        /*0012*/ 	.short	0x0008
        /*0014*/ 	.byte	0x00, 0xf0, 0x21, 0x00


	//----- nvinfo : EIATTR_KPARAM_INFO
	.align		4
.L_50:
        /*0018*/ 	.byte	0x04, 0x17
        /*001a*/ 	.short	(.L_52 - .L_51)
.L_51:
        /*001c*/ 	.word	0x00000000
        /*0020*/ 	.short	0x0000
        /*0022*/ 	.short	0x0000
        /*0024*/ 	.byte	0x00, 0xf5, 0x21, 0x00


	//----- nvinfo : EIATTR_SPARSE_MMA_MASK
	.align		4
.L_52:
        /*0028*/ 	.byte	0x03, 0x50
        /*002a*/ 	.short	0x0000


	//----- nvinfo : EIATTR_MAXREG_COUNT
	.align		4
        /*002c*/ 	.byte	0x03, 0x1b
        /*002e*/ 	.short	0x00ff


	//----- nvinfo : EIATTR_MERCURY_ISA_VERSION
	.align		4
        /*0030*/ 	.byte	0x03, 0x5f
        /*0032*/ 	.short	0x0101


	//----- nvinfo : EIATTR_VRC_CTA_INIT_COUNT
	.align		4
        /*0034*/ 	.byte	0x02, 0x4a
	.zero		1
	.zero		1


	//----- nvinfo : EIATTR_EXIT_INSTR_OFFSETS
	.align		4
        /*0038*/ 	.byte	0x04, 0x1c
        /*003a*/ 	.short	(.L_54 - .L_53)


	//   ....[0]....
.L_53:
        /*003c*/ 	.word	0x00005540


	//----- nvinfo : EIATTR_CRS_STACK_SIZE
	.align		4
.L_54:
        /*0040*/ 	.byte	0x04, 0x1e
        /*0042*/ 	.short	(.L_56 - .L_55)
.L_55:
        /*0044*/ 	.word	0x00000000


	//----- nvinfo : EIATTR_CBANK_PARAM_SIZE
	.align		4
.L_56:
        /*0048*/ 	.byte	0x03, 0x19
        /*004a*/ 	.short	0x0010


	//----- nvinfo : EIATTR_PARAM_CBANK
	.align		4
        /*004c*/ 	.byte	0x04, 0x0a
        /*004e*/ 	.short	(.L_58 - .L_57)
	.align		4
.L_57:
        /*0050*/ 	.word	index@(.nv.constant0._Z19heston_exact_kernelPfm)
        /*0054*/ 	.short	0x0380
        /*0056*/ 	.short	0x0010


	//----- nvinfo : EIATTR_SW_WAR
	.align		4
.L_58:
        /*0058*/ 	.byte	0x04, 0x36
        /*005a*/ 	.short	(.L_60 - .L_59)
.L_59:
        /*005c*/ 	.word	0x00000008
.L_60:


//--------------------- .nv.callgraph             --------------------------
	.section	.nv.callgraph,"",@"SHT_CUDA_CALLGRAPH"
	.align	4
	.sectionentsize	8
	.align		4
        /*0000*/ 	.word	0x00000000
	.align		4
        /*0004*/ 	.word	0xffffffff
	.align		4
        /*0008*/ 	.word	0x00000000
	.align		4
        /*000c*/ 	.word	0xfffffffe
	.align		4
        /*0010*/ 	.word	0x00000000
	.align		4
        /*0014*/ 	.word	0xfffffffd
	.align		4
        /*0018*/ 	.word	0x00000000
	.align		4
        /*001c*/ 	.word	0xfffffffc


//--------------------- .nv.constant4             --------------------------
	.section	.nv.constant4,"a",@progbits
	.align	8
	.align		8
.nv.constant4:
        /*0000*/ 	.dword	precalc_xorwow_matrix
	.align		8
        /*0008*/ 	.dword	precalc_xorwow_offset_matrix
	.align		8
        /*0010*/ 	.dword	mrg32k3aM1
	.align		8
        /*0018*/ 	.dword	mrg32k3aM2
	.align		8
        /*0020*/ 	.dword	mrg32k3aM1SubSeq
	.align		8
        /*0028*/ 	.dword	mrg32k3aM2SubSeq
	.align		8
        /*0030*/ 	.dword	mrg32k3aM1Seq
	.align		8
        /*0038*/ 	.dword	mrg32k3aM2Seq


//--------------------- .nv.constant3             --------------------------
	.section	.nv.constant3,"a",@progbits
	.align	8
.nv.constant3:
	.type		__cr_lgamma_table,@object
	.size		__cr_lgamma_table,(.L_8 - __cr_lgamma_table)
__cr_lgamma_table:
        /*0000*/ 	.byte	0x00, 0x00, 0x00, 0x00, 0x00, 0x00, 0x00, 0x00, 0x00, 0x00, 0x00, 0x00, 0x00, 0x00, 0x00, 0x00
        /*0010*/ 	.byte	0xef, 0x39, 0xfa, 0xfe, 0x42, 0x2e, 0xe6, 0x3f, 0x02, 0x20, 0x2a, 0xfa, 0x0b, 0xab, 0xfc, 0x3f
        /*0020*/ 	.byte	0xf9, 0x2c, 0x92, 0x7c, 0xa7, 0x6c, 0x09, 0x40, 0xc9, 0x79, 0x44, 0x3c, 0x64, 0x26, 0x13, 0x40
        /*0030*/ 	.byte	0xca, 0x01, 0xcf, 0x3a, 0x27, 0x51, 0x1a, 0x40, 0x30, 0xcc, 0x2d, 0xf3, 0xe1, 0x0c, 0x21, 0x40
        /*0040*/ 	.byte	0x0d, 0xb7, 0xfc, 0x82, 0x8e, 0x35, 0x25, 0x40
.L_8:


//--------------------- .text._Z16reduction_kernelPfS_i --------------------------
	.section	.text._Z16reduction_kernelPfS_i,"ax",@progbits
	.align	128
        .global         _Z16reduction_kernelPfS_i
        .type           _Z16reduction_kernelPfS_i,@function
        .size           _Z16reduction_kernelPfS_i,(.L_x_112 - _Z16reduction_kernelPfS_i)
        .other          _Z16reduction_kernelPfS_i,@"STO_CUDA_ENTRY STV_DEFAULT"
_Z16reduction_kernelPfS_i:
.text._Z16reduction_kernelPfS_i:
[----:B------:R-:W-:Y:S01]  /*0000*/  LDC R1, c[0x0][0x37c] ;  /* 0x0000df00ff017b82 */ /* 0x000fe20000000800 */
[----:B------:R-:W0:Y:S01]  /*0010*/  S2R R6, SR_TID.X ;  /* 0x0000000000067919 */ /* 0x000e220000002100 */
[----:B------:R-:W0:Y:S01]  /*0020*/  LDCU UR8, c[0x0][0x360] ;  /* 0x00006c00ff0877ac */ /* 0x000e220008000800 */
[----:B------:R-:W-:Y:S01]  /*0030*/  IMAD.MOV.U32 R4, RZ, RZ, RZ ;  /* 0x000000ffff047224 */ /* 0x000fe200078e00ff */
[----:B------:R-:W0:Y:S01]  /*0040*/  S2R R7, SR_CTAID.X ;  /* 0x0000000000077919 */ /* 0x000e220000002500 */
[----:B------:R-:W1:Y:S01]  /*0050*/  LDCU UR4, c[0x0][0x390] ;  /* 0x00007200ff0477ac */ /* 0x000e620008000800 */
[----:B------:R-:W2:Y:S01]  /*0060*/  LDCU.64 UR6, c[0x0][0x358] ;  /* 0x00006b00ff0677ac */ /* 0x000ea20008000a00 */
[----:B0-----:R-:W-:-:S05]  /*0070*/  IMAD R5, R7, UR8, R6 ;  /* 0x0000000807057c24 */ /* 0x001fca000f8e0206 */
[----:B-1----:R-:W-:-:S13]  /*0080*/  ISETP.GE.AND P0, PT, R5, UR4, PT ;  /* 0x0000000405007c0c */ /* 0x002fda000bf06270 */
[----:B------:R-:W0:Y:S02]  /*0090*/  @!P0 LDC.64 R2, c[0x0][0x380] ;  /* 0x0000e000ff028b82 */ /* 0x000e240000000a00 */
[----:B0-----:R-:W-:-:S05]  /*00a0*/  @!P0 IMAD.WIDE R2, R5, 0x4, R2 ;  /* 0x0000000405028825 */ /* 0x001fca00078e0202 */
[----:B--2---:R-:W2:Y:S01]  /*00b0*/  @!P0 LDG.E R4, desc[UR6][R2.64] ;  /* 0x0000000602048981 */ /* 0x004ea2000c1e1900 */
[----:B------:R-:W0:Y:S01]  /*00c0*/  S2UR UR5, SR_CgaCtaId ;  /* 0x00000000000579c3 */ /* 0x000e220000008800 */
[----:B------:R-:W-:Y:S01]  /*00d0*/  IMAD.U32 R0, RZ, RZ, UR8 ;  /* 0x00000008ff007e24 */ /* 0x000fe2000f8e00ff */
[----:B------:R-:W-:Y:S01]  /*00e0*/  UMOV UR4, 0x400 ;  /* 0x0000040000047882 */ /* 0x000fe20000000000 */
[----:B------:R-:W-:-:S03]  /*00f0*/  ISETP.NE.AND P0, PT, R6, RZ, PT ;  /* 0x000000ff0600720c */ /* 0x000fc60003f05270 */
[----:B------:R-:W-:Y:S01]  /*0100*/  ISETP.GE.U32.AND P1, PT, R0, 0x2, PT ;  /* 0x000000020000780c */ /* 0x000fe20003f26070 */
[----:B0-----:R-:W-:-:S06]  /*0110*/  ULEA UR4, UR5, UR4, 0x18 ;  /* 0x0000000405047291 */ /* 0x001fcc000f8ec0ff */
[----:B------:R-:W-:-:S05]  /*0120*/  LEA R5, R6, UR4, 0x2 ;  /* 0x0000000406057c11 */ /* 0x000fca000f8e10ff */
[----:B--2---:R0:W-:Y:S01]  /*0130*/  STS [R5], R4 ;  /* 0x0000000405007388 */ /* 0x0041e20000000800 */
[----:B------:R-:W-:Y:S06]  /*0140*/  BAR.SYNC.DEFER_BLOCKING 0x0 ;  /* 0x0000000000007b1d */ /* 0x000fec0000010000 */
[----:B------:R-:W-:Y:S05]  /*0150*/  @!P1 BRA `(.L_x_0) ;  /* 0x00000000002c9947 */ /* 0x000fea0003800000 */
.L_x_1:
[----:B------:R-:W-:-:S04]  /*0160*/  SHF.R.U32.HI R8, RZ, 0x1, R0 ;  /* 0x00000001ff087819 */ /* 0x000fc80000011600 */
[----:B------:R-:W-:-:S13]  /*0170*/  ISETP.GE.U32.AND P1, PT, R6, R8, PT ;  /* 0x000000080600720c */ /* 0x000fda0003f26070 */
[----:B------:R-:W-:Y:S01]  /*0180*/  @!P1 LEA R2, R8, R5, 0x2 ;  /* 0x0000000508029211 */ /* 0x000fe200078e10ff */
[----:B------:R-:W-:Y:S05]  /*0190*/  @!P1 LDS R3, [R5] ;  /* 0x0000000005039984 */ /* 0x000fea0000000800 */
[----:B------:R-:W0:Y:S02]  /*01a0*/  @!P1 LDS R2, [R2] ;  /* 0x0000000002029984 */ /* 0x000e240000000800 */
[----:B0-----:R-:W-:-:S05]  /*01b0*/  @!P1 FADD R4, R2, R3 ;  /* 0x0000000302049221 */ /* 0x001fca0000000000 */
[----:B------:R1:W-:Y:S01]  /*01c0*/  @!P1 STS [R5], R4 ;  /* 0x0000000405009388 */ /* 0x0003e20000000800 */
[----:B------:R-:W-:Y:S01]  /*01d0*/  BAR.SYNC.DEFER_BLOCKING 0x0 ;  /* 0x0000000000007b1d */ /* 0x000fe20000010000 */
[----:B------:R-:W-:Y:S01]  /*01e0*/  ISETP.GT.U32.AND P1, PT, R0, 0x3, PT ;  /* 0x000000030000780c */ /* 0x000fe20003f24070 */
[----:B------:R-:W-:-:S12]  /*01f0*/  IMAD.MOV.U32 R0, RZ, RZ, R8 ;  /* 0x000000ffff007224 */ /* 0x000fd800078e0008 */
[----:B-1----:R-:W-:Y:S05]  /*0200*/  @P1 BRA `(.L_x_1) ;  /* 0xfffffffc00d41947 */ /* 0x002fea000383ffff */
.L_x_0:
[----:B------:R-:W-:Y:S05]  /*0210*/  @P0 EXIT ;  /* 0x000000000000094d */ /* 0x000fea0003800000 */
[----:B------:R-:W1:Y:S01]  /*0220*/  S2UR UR5, SR_CgaCtaId ;  /* 0x00000000000579c3 */ /* 0x000e620000008800 */
[----:B------:R-:W-:-:S07]  /*0230*/  UMOV UR4, 0x400 ;  /* 0x0000040000047882 */ /* 0x000fce0000000000 */
[----:B------:R-:W2:Y:S01]  /*0240*/  LDC.64 R2, c[0x0][0x388] ;  /* 0x0000e200ff027b82 */ /* 0x000ea20000000a00 */
[----:B-1----:R-:W-:Y:S01]  /*0250*/  ULEA UR4, UR5, UR4, 0x18 ;  /* 0x0000000405047291 */ /* 0x002fe2000f8ec0ff */
[----:B--2---:R-:W-:-:S08]  /*0260*/  IMAD.WIDE.U32 R2, R7, 0x4, R2 ;  /* 0x0000000407027825 */ /* 0x004fd000078e0002 */
[----:B0-----:R-:W0:Y:S04]  /*0270*/  LDS R5, [UR4] ;  /* 0x00000004ff057984 */ /* 0x001e280008000800 */
[----:B0-----:R-:W-:Y:S01]  /*0280*/  STG.E desc[UR6][R2.64], R5 ;  /* 0x0000000502007986 */ /* 0x001fe2000c101906 */
[----:B------:R-:W-:Y:S05]  /*0290*/  EXIT ;  /* 0x000000000000794d */ /* 0x000fea0003800000 */
.L_x_2:
[----:B------:R-:W-:-:S00]  /*02a0*/  BRA `(.L_x_2) ;  /* 0xfffffffc00fc7947 */ /* 0x000fc0000383ffff */
[----:B------:R-:W-:-:S00]  /*02b0*/  NOP ;  /* 0x0000000000007918 */ /* 0x000fc00000000000 */
        /* <DEDUP_REMOVED lines=12> */
.L_x_112:


//--------------------- .text._Z19heston_exact_kernelPfm --------------------------
	.section	.text._Z19heston_exact_kernelPfm,"ax",@progbits
	.align	128
        .global         _Z19heston_exact_kernelPfm
        .type           _Z19heston_exact_kernelPfm,@function
        .size           _Z19heston_exact_kernelPfm,(.L_x_111 - _Z19heston_exact_kernelPfm)
        .other          _Z19heston_exact_kernelPfm,@"STO_CUDA_ENTRY STV_DEFAULT"
_Z19heston_exact_kernelPfm:
.text._Z19heston_exact_kernelPfm:
[----:B------:R-:W0:Y:S08]  /*0000*/  LDC R1, c[0x0][0x37c] ;  /* 0x0000df00ff017b82 */ /* 0x000e300000000800 */
[----:B------:R-:W1:Y:S01]  /*0010*/  LDC.64 R2, c[0x0][0x388] ;  /* 0x0000e200ff027b82 */ /* 0x000e620000000a00 */
[----:B------:R-:W2:Y:S01]  /*0020*/  S2R R11, SR_TID.X ;  /* 0x00000000000b7919 */ /* 0x000ea20000002100 */
[----:B------:R-:W3:Y:S01]  /*0030*/  LDCU UR5, c[0x0][0x2fc] ;  /* 0x00005f80ff0577ac */ /* 0x000ee20008000800 */
[----:B0-----:R-:W-:Y:S01]  /*0040*/  VIADD R1, R1, 0xffffffd0 ;  /* 0xffffffd001017836 */ /* 0x001fe20000000000 */
[----:B------:R-:W-:Y:S01]  /*0050*/  BSSY.RECONVERGENT B0, `(.L_x_3) ;  /* 0x0000260000007945 */ /* 0x000fe20003800200 */
[----:B------:R-:W0:Y:S03]  /*0060*/  LDCU UR4, c[0x0][0x2f8] ;  /* 0x00005f00ff0477ac */ /* 0x000e260008000800 */
[----:B------:R-:W2:Y:S01]  /*0070*/  S2UR UR6, SR_CTAID.X ;  /* 0x00000000000679c3 */ /* 0x000ea20000002500 */
[----:B------:R-:W4:Y:S07]  /*0080*/  LDCU.64 UR36, c[0x0][0x358] ;  /* 0x00006b00ff2477ac */ /* 0x000f2e0008000a00 */
[----:B------:R-:W2:Y:S01]  /*0090*/  LDC R22, c[0x0][0x360] ;  /* 0x0000d800ff167b82 */ /* 0x000ea20000000800 */
[----:B-1----:R-:W-:-:S02]  /*00a0*/  LOP3.LUT R0, R2, 0xaad26b49, RZ, 0x3c, !PT ;  /* 0xaad26b4902007812 */ /* 0x002fc400078e3cff */
[----:B------:R-:W-:Y:S02]  /*00b0*/  LOP3.LUT R2, R3, 0xf7dcefdd, RZ, 0x3c, !PT ;  /* 0xf7dcefdd03027812 */ /* 0x000fe400078e3cff */
[----:B0-----:R-:W-:Y:S01]  /*00c0*/  IADD3 R16, P1, PT, R1, UR4, RZ ;  /* 0x0000000401107c10 */ /* 0x001fe2000ff3e0ff */
[----:B------:R-:W-:Y:S02]  /*00d0*/  IMAD R0, R0, 0x4182bed5, RZ ;  /* 0x4182bed500007824 */ /* 0x000fe400078e02ff */
[----:B------:R-:W-:Y:S02]  /*00e0*/  IMAD R3, R2, -0x658354e5, RZ ;  /* 0x9a7cab1b02037824 */ /* 0x000fe400078e02ff */
[C---:B------:R-:W-:Y:S01]  /*00f0*/  VIADD R5, R0.reuse, 0x75bcd15 ;  /* 0x075bcd1500057836 */ /* 0x040fe20000000000 */
[C---:B------:R-:W-:Y:S01]  /*0100*/  LOP3.LUT R6, R0.reuse, 0x159a55e5, RZ, 0x3c, !PT ;  /* 0x159a55e500067812 */ /* 0x040fe200078e3cff */
[C---:B------:R-:W-:Y:S01]  /*0110*/  VIADD R9, R0.reuse, 0x583f19 ;  /* 0x00583f1900097836 */ /* 0x040fe20000000000 */
[----:B------:R-:W-:Y:S01]  /*0120*/  IADD3 R4, PT, PT, R0, 0x64f0c9, R3 ;  /* 0x0064f0c900047810 */ /* 0x000fe20007ffe003 */
[C---:B------:R-:W-:Y:S01]  /*0130*/  VIADD R7, R3.reuse, 0x1f123bb5 ;  /* 0x1f123bb503077836 */ /* 0x040fe20000000000 */
[----:B------:R-:W-:Y:S01]  /*0140*/  LOP3.LUT R8, R3, 0x5491333, RZ, 0x3c, !PT ;  /* 0x0549133303087812 */ /* 0x000fe200078e3cff */
[----:B---3--:R-:W-:-:S02]  /*0150*/  IMAD.X R2, RZ, RZ, UR5, P1 ;  /* 0x00000005ff027e24 */ /* 0x008fc400088e06ff */
[----:B------:R0:W-:Y:S01]  /*0160*/  STL.64 [R1], R4 ;  /* 0x0000000401007387 */ /* 0x0001e20000100a00 */
[----:B--2---:R-:W-:-:S03]  /*0170*/  IMAD R22, R22, UR6, R11 ;  /* 0x0000000616167c24 */ /* 0x004fc6000f8e020b */
[----:B------:R0:W-:Y:S02]  /*0180*/  STL.64 [R1+0x8], R6 ;  /* 0x0000080601007387 */ /* 0x0001e40000100a00 */
[----:B------:R-:W-:Y:S02]  /*0190*/  ISETP.NE.AND P0, PT, R22, RZ, PT ;  /* 0x000000ff1600720c */ /* 0x000fe40003f05270 */
[----:B------:R0:W-:Y:S01]  /*01a0*/  STL.64 [R1+0x10], R8 ;  /* 0x0000100801007387 */ /* 0x0001e20000100a00 */
[----:B------:R-:W-:-:S10]  /*01b0*/  SHF.R.S32.HI R0, RZ, 0x1f, R22 ;  /* 0x0000001fff007819 */ /* 0x000fd40000011416 */
[----:B----4-:R-:W-:Y:S05]  /*01c0*/  @!P0 BRA `(.L_x_4) ;  /* 0x0000002400208947 */ /* 0x010fea0003800000 */
[----:B------:R-:W-:Y:S02]  /*01d0*/  IMAD.MOV.U32 R3, RZ, RZ, R0 ;  /* 0x000000ffff037224 */ /* 0x000fe400078e0000 */
[----:B------:R-:W-:Y:S02]  /*01e0*/  IMAD.MOV.U32 R12, RZ, RZ, RZ ;  /* 0x000000ffff0c7224 */ /* 0x000fe400078e00ff */
[----:B------:R-:W-:-:S07]  /*01f0*/  IMAD.MOV.U32 R14, RZ, RZ, R22 ;  /* 0x000000ffff0e7224 */ /* 0x000fce00078e0016 */
.L_x_13:
[----:B------:R-:W-:Y:S01]  /*0200*/  LOP3.LUT R32, R14, 0x3, RZ, 0xc0, !PT ;  /* 0x000000030e207812 */ /* 0x000fe200078ec0ff */
[----:B------:R-:W-:Y:S03]  /*0210*/  BSSY.RECONVERGENT B1, `(.L_x_5) ;  /* 0x000023d000017945 */ /* 0x000fe60003800200 */
[----:B------:R-:W-:-:S04]  /*0220*/  ISETP.NE.U32.AND P0, PT, R32, RZ, PT ;  /* 0x000000ff2000720c */ /* 0x000fc80003f05070 */
[----:B------:R-:W-:-:S13]  /*0230*/  ISETP.NE.AND.EX P0, PT, RZ, RZ, PT, P0 ;  /* 0x000000ffff00720c */ /* 0x000fda0003f05300 */
[----:B-1----:R-:W-:Y:S05]  /*0240*/  @!P0 BRA `(.L_x_6) ;  /* 0x0000002000e48947 */ /* 0x002fea0003800000 */
[----:B0-----:R-:W0:Y:S01]  /*0250*/  LDC.64 R8, c[0x4][RZ] ;  /* 0x01000000ff087b82 */ /* 0x001e220000000a00 */
[----:B------:R-:W-:Y:S01]  /*0260*/  IMAD.MOV.U32 R0, RZ, RZ, RZ ;  /* 0x000000ffff007224 */ /* 0x000fe200078e00ff */
[----:B------:R-:W-:Y:S01]  /*0270*/  CS2R R4, SRZ ;  /* 0x0000000000047805 */ /* 0x000fe2000001ff00 */
[----:B------:R-:W-:Y:S01]  /*0280*/  IMAD.MOV.U32 R18, RZ, RZ, RZ ;  /* 0x000000ffff127224 */ /* 0x000fe200078e00ff */
[----:B------:R-:W-:Y:S01]  /*0290*/  CS2R R6, SRZ ;  /* 0x0000000000067805 */ /* 0x000fe2000001ff00 */
[----:B0-----:R-:W-:-:S07]  /*02a0*/  IMAD.WIDE.U32 R8, R12, 0xc80, R8 ;  /* 0x00000c800c087825 */ /* 0x001fce00078e0008 */
.L_x_8:
[----:B------:R-:W-:-:S06]  /*02b0*/  IMAD R13, R18, 0x4, R1 ;  /* 0x00000004120d7824 */ /* 0x000fcc00078e0201 */
[----:B------:R-:W5:Y:S01]  /*02c0*/  LDL R13, [R13+0x4] ;  /* 0x000004000d0d7983 */ /* 0x000f620000100800 */
[----:B------:R-:W-:Y:S01]  /*02d0*/  IMAD.SHL.U32 R15, R18, 0x20, RZ ;  /* 0x00000020120f7824 */ /* 0x000fe200078e00ff */
[----:B------:R-:W-:-:S06]  /*02e0*/  UMOV UR4, URZ ;  /* 0x000000ff00047c82 */ /* 0x000fcc0008000000 */
.L_x_7:
[----:B-----5:R-:W-:Y:S01]  /*02f0*/  SHF.R.U32.HI R35, RZ, UR4, R13 ;  /* 0x00000004ff237c19 */ /* 0x020fe2000801160d */
[----:B------:R-:W-:-:S03]  /*0300*/  VIADD R10, R15, UR4 ;  /* 0x000000040f0a7c36 */ /* 0x000fc60008000000 */
[----:B------:R-:W-:-:S04]  /*0310*/  LOP3.LUT R11, R35, 0x1, RZ, 0xc0, !PT ;  /* 0x00000001230b7812 */ /* 0x000fc800078ec0ff */
[----:B------:R-:W-:Y:S01]  /*0320*/  ISETP.NE.U32.AND P0, PT, R11, 0x1, PT ;  /* 0x000000010b00780c */ /* 0x000fe20003f05070 */
[----:B------:R-:W-:-:S04]  /*0330*/  IMAD R11, R10, 0x5, RZ ;  /* 0x000000050a0b7824 */ /* 0x000fc800078e02ff */
[----:B------:R-:W-:-:S08]  /*0340*/  IMAD.WIDE.U32 R10, R11, 0x4, R8 ;  /* 0x000000040b0a7825 */ /* 0x000fd000078e0008 */
[----:B------:R-:W2:Y:S01]  /*0350*/  @!P0 LDG.E R17, desc[UR36][R10.64] ;  /* 0x000000240a118981 */ /* 0x000ea2000c1e1900 */
[----:B------:R-:W-:-:S03]  /*0360*/  R2P PR, R35, 0x7e ;  /* 0x0000007e23007804 */ /* 0x000fc60000000000 */
[----:B------:R-:W3:Y:S04]  /*0370*/  @!P0 LDG.E R19, desc[UR36][R10.64+0x4] ;  /* 0x000004240a138981 */ /* 0x000ee8000c1e1900 */
[----:B------:R-:W4:Y:S04]  /*0380*/  @!P0 LDG.E R20, desc[UR36][R10.64+0x8] ;  /* 0x000008240a148981 */ /* 0x000f28000c1e1900 */
[----:B------:R-:W4:Y:S04]  /*0390*/  @!P0 LDG.E R24, desc[UR36][R10.64+0x10] ;  /* 0x000010240a188981 */ /* 0x000f28000c1e1900 */
[----:B------:R-:W4:Y:S04]  /*03a0*/  @P1 LDG.E R23, desc[UR36][R10.64+0x14] ;  /* 0x000014240a171981 */ /* 0x000f28000c1e1900 */
[----:B------:R-:W4:Y:S04]  /*03b0*/  @P1 LDG.E R26, desc[UR36][R10.64+0x1c] ;  /* 0x00001c240a1a1981 */ /* 0x000f28000c1e1900 */
[----:B------:R-:W4:Y:S04]  /*03c0*/  @P2 LDG.E R25, desc[UR36][R10.64+0x28] ;  /* 0x000028240a192981 */ /* 0x000f28000c1e1900 */
[----:B------:R-:W4:Y:S04]  /*03d0*/  @!P0 LDG.E R21, desc[UR36][R10.64+0xc] ;  /* 0x00000c240a158981 */ /* 0x000f28000c1e1900 */
[----:B------:R-:W4:Y:S04]  /*03e0*/  @P1 LDG.E R28, desc[UR36][R10.64+0x24] ;  /* 0x000024240a1c1981 */ /* 0x000f28000c1e1900 */
[----:B------:R-:W4:Y:S04]  /*03f0*/  @P3 LDG.E R27, desc[UR36][R10.64+0x3c] ;  /* 0x00003c240a1b3981 */ /* 0x000f28000c1e1900 */
[----:B------:R-:W4:Y:S04]  /*0400*/  @P4 LDG.E R29, desc[UR36][R10.64+0x50] ;  /* 0x000050240a1d4981 */ /* 0x000f28000c1e1900 */
[----:B------:R-:W4:Y:S04]  /*0410*/  @P4 LDG.E R30, desc[UR36][R10.64+0x58] ;  /* 0x000058240a1e4981 */ /* 0x000f28000c1e1900 */
[----:B------:R-:W4:Y:S04]  /*0420*/  @P5 LDG.E R31, desc[UR36][R10.64+0x64] ;  /* 0x000064240a1f5981 */ /* 0x000f28000c1e1900 */
[----:B------:R-:W4:Y:S01]  /*0430*/  @P6 LDG.E R33, desc[UR36][R10.64+0x78] ;  /* 0x000078240a216981 */ /* 0x000f22000c1e1900 */
[----:B--2---:R-:W-:-:S03]  /*0440*/  @!P0 LOP3.LUT R0, R0, R17, RZ, 0x3c, !PT ;  /* 0x0000001100008212 */ /* 0x004fc600078e3cff */
[----:B------:R-:W2:Y:S01]  /*0450*/  @P1 LDG.E R17, desc[UR36][R10.64+0x18] ;  /* 0x000018240a111981 */ /* 0x000ea2000c1e1900 */
[----:B---3--:R-:W-:-:S03]  /*0460*/  @!P0 LOP3.LUT R6, R6, R19, RZ, 0x3c, !PT ;  /* 0x0000001306068212 */ /* 0x008fc600078e3cff */
[----:B------:R-:W3:Y:S01]  /*0470*/  @P2 LDG.E R19, desc[UR36][R10.64+0x2c] ;  /* 0x00002c240a132981 */ /* 0x000ee2000c1e1900 */
[----:B----4-:R-:W-:-:S03]  /*0480*/  @!P0 LOP3.LUT R7, R7, R20, RZ, 0x3c, !PT ;  /* 0x0000001407078212 */ /* 0x010fc600078e3cff */
[----:B------:R-:W4:Y:S01]  /*0490*/  @P2 LDG.E R20, desc[UR36][R10.64+0x30] ;  /* 0x000030240a142981 */ /* 0x000f22000c1e1900 */
[----:B------:R-:W-:-:S03]  /*04a0*/  @!P0 LOP3.LUT R5, R5, R24, RZ, 0x3c, !PT ;  /* 0x0000001805058212 */ /* 0x000fc600078e3cff */
[----:B------:R-:W3:Y:S01]  /*04b0*/  @P2 LDG.E R24, desc[UR36][R10.64+0x38] ;  /* 0x000038240a182981 */ /* 0x000ee2000c1e1900 */
[----:B------:R-:W-:-:S03]  /*04c0*/  @P1 LOP3.LUT R0, R0, R23, RZ, 0x3c, !PT ;  /* 0x0000001700001212 */ /* 0x000fc600078e3cff */
[----:B------:R-:W3:Y:S01]  /*04d0*/  @P3 LDG.E R23, desc[UR36][R10.64+0x40] ;  /* 0x000040240a173981 */ /* 0x000ee2000c1e1900 */
[----:B------:R-:W-:-:S03]  /*04e0*/  @P1 LOP3.LUT R7, R7, R26, RZ, 0x3c, !PT ;  /* 0x0000001a07071212 */ /* 0x000fc600078e3cff */
[----:B------:R-:W3:Y:S01]  /*04f0*/  @P3 LDG.E R26, desc[UR36][R10.64+0x44] ;  /* 0x000044240a1a3981 */ /* 0x000ee2000c1e1900 */
[----:B------:R-:W-:-:S03]  /*0500*/  @P2 LOP3.LUT R0, R0, R25, RZ, 0x3c, !PT ;  /* 0x0000001900002212 */ /* 0x000fc600078e3cff */
[----:B------:R-:W3:Y:S01]  /*0510*/  @P3 LDG.E R25, desc[UR36][R10.64+0x48] ;  /* 0x000048240a193981 */ /* 0x000ee2000c1e1900 */
[----:B------:R-:W-:-:S03]  /*0520*/  @!P0 LOP3.LUT R4, R4, R21, RZ, 0x3c, !PT ;  /* 0x0000001504048212 */ /* 0x000fc600078e3cff */
[----:B------:R-:W3:Y:S01]  /*0530*/  @P2 LDG.E R21, desc[UR36][R10.64+0x34] ;  /* 0x000034240a152981 */ /* 0x000ee2000c1e1900 */
[----:B------:R-:W-:-:S03]  /*0540*/  @P1 LOP3.LUT R5, R5, R28, RZ, 0x3c, !PT ;  /* 0x0000001c05051212 */ /* 0x000fc600078e3cff */
[----:B------:R-:W3:Y:S01]  /*0550*/  @P3 LDG.E R28, desc[UR36][R10.64+0x4c] ;  /* 0x00004c240a1c3981 */ /* 0x000ee2000c1e1900 */
[----:B------:R-:W-:-:S03]  /*0560*/  @P3 LOP3.LUT R0, R0, R27, RZ, 0x3c, !PT ;  /* 0x0000001b00003212 */ /* 0x000fc600078e3cff */
[----:B------:R-:W3:Y:S01]  /*0570*/  @P4 LDG.E R27, desc[UR36][R10.64+0x54] ;  /* 0x000054240a1b4981 */ /* 0x000ee2000c1e1900 */
[----:B--2---:R-:W-:-:S03]  /*0580*/  @P1 LOP3.LUT R6, R6, R17, RZ, 0x3c, !PT ;  /* 0x0000001106061212 */ /* 0x004fc600078e3cff */
[----:B------:R-:W2:Y:S01]  /*0590*/  @P1 LDG.E R17, desc[UR36][R10.64+0x20] ;  /* 0x000020240a111981 */ /* 0x000ea2000c1e1900 */
[----:B------:R-:W-:Y:S02]  /*05a0*/  @P4 LOP3.LUT R0, R0, R29, RZ, 0x3c, !PT ;  /* 0x0000001d00004212 */ /* 0x000fe400078e3cff */
[----:B------:R-:W-:Y:S01]  /*05b0*/  LOP3.LUT P0, RZ, R35, 0x80, RZ, 0xc0, !PT ;  /* 0x0000008023ff7812 */ /* 0x000fe2000780c0ff */
[----:B------:R-:W2:Y:S01]  /*05c0*/  @P4 LDG.E R29, desc[UR36][R10.64+0x5c] ;  /* 0x00005c240a1d4981 */ /* 0x000ea2000c1e1900 */
[----:B----4-:R-:W-:-:S03]  /*05d0*/  @P2 LOP3.LUT R7, R7, R20, RZ, 0x3c, !PT ;  /* 0x0000001407072212 */ /* 0x010fc600078e3cff */
[----:B------:R-:W4:Y:S01]  /*05e0*/  @P4 LDG.E R20, desc[UR36][R10.64+0x60] ;  /* 0x000060240a144981 */ /* 0x000f22000c1e1900 */
[----:B---3--:R-:W-:Y:S02]  /*05f0*/  @P2 LOP3.LUT R6, R6, R19, RZ, 0x3c, !PT ;  /* 0x0000001306062212 */ /* 0x008fe400078e3cff */
[----:B------:R-:W-:Y:S01]  /*0600*/  @P2 LOP3.LUT R5, R5, R24, RZ, 0x3c, !PT ;  /* 0x0000001805052212 */ /* 0x000fe200078e3cff */
[----:B------:R-:W3:Y:S04]  /*0610*/  @P5 LDG.E R19, desc[UR36][R10.64+0x70] ;  /* 0x000070240a135981 */ /* 0x000ee8000c1e1900 */
[----:B------:R-:W3:Y:S01]  /*0620*/  @P5 LDG.E R24, desc[UR36][R10.64+0x6c] ;  /* 0x00006c240a185981 */ /* 0x000ee2000c1e1900 */
[----:B------:R-:W-:-:S03]  /*0630*/  @P3 LOP3.LUT R7, R7, R26, RZ, 0x3c, !PT ;  /* 0x0000001a07073212 */ /* 0x000fc600078e3cff */
[----:B------:R-:W3:Y:S01]  /*0640*/  @P5 LDG.E R26, desc[UR36][R10.64+0x74] ;  /* 0x000074240a1a5981 */ /* 0x000ee2000c1e1900 */
[----:B------:R-:W-:Y:S02]  /*0650*/  @P3 LOP3.LUT R6, R6, R23, RZ, 0x3c, !PT ;  /* 0x0000001706063212 */ /* 0x000fe400078e3cff */
[----:B------:R-:W-:Y:S01]  /*0660*/  @P4 LOP3.LUT R7, R7, R30, RZ, 0x3c, !PT ;  /* 0x0000001e07074212 */ /* 0x000fe200078e3cff */
[----:B------:R-:W3:Y:S01]  /*0670*/  @P6 LDG.E R23, desc[UR36][R10.64+0x84] ;  /* 0x000084240a176981 */ /* 0x000ee2000c1e1900 */
[----:B------:R-:W-:-:S03]  /*0680*/  @P5 LOP3.LUT R0, R0, R31, RZ, 0x3c, !PT ;  /* 0x0000001f00005212 */ /* 0x000fc600078e3cff */
[----:B------:R-:W3:Y:S01]  /*0690*/  @P6 LDG.E R30, desc[UR36][R10.64+0x88] ;  /* 0x000088240a1e6981 */ /* 0x000ee2000c1e1900 */
[----:B------:R-:W-:-:S03]  /*06a0*/  @P3 LOP3.LUT R5, R5, R28, RZ, 0x3c, !PT ;  /* 0x0000001c05053212 */ /* 0x000fc600078e3cff */
[----:B------:R-:W3:Y:S01]  /*06b0*/  @P6 LDG.E R28, desc[UR36][R10.64+0x80] ;  /* 0x000080240a1c6981 */ /* 0x000ee2000c1e1900 */
[----:B------:R-:W-:-:S03]  /*06c0*/  @P4 LOP3.LUT R6, R6, R27, RZ, 0x3c, !PT ;  /* 0x0000001b06064212 */ /* 0x000fc600078e3cff */
[----:B------:R-:W3:Y:S04]  /*06d0*/  @P0 LDG.E R31, desc[UR36][R10.64+0x8c] ;  /* 0x00008c240a1f0981 */ /* 0x000ee8000c1e1900 */
[----:B------:R-:W3:Y:S04]  /*06e0*/  @P0 LDG.E R34, desc[UR36][R10.64+0x94] ;  /* 0x000094240a220981 */ /* 0x000ee8000c1e1900 */
[----:B------:R-:W3:Y:S04]  /*06f0*/  @P0 LDG.E R27, desc[UR36][R10.64+0x98] ;  /* 0x000098240a1b0981 */ /* 0x000ee8000c1e1900 */
[----:B------:R-:W3:Y:S01]  /*0700*/  @P0 LDG.E R36, desc[UR36][R10.64+0x9c] ;  /* 0x00009c240a240981 */ /* 0x000ee2000c1e1900 */
[----:B--2---:R-:W-:-:S03]  /*0710*/  @P1 LOP3.LUT R4, R4, R17, RZ, 0x3c, !PT ;  /* 0x0000001104041212 */ /* 0x004fc600078e3cff */
[----:B------:R-:W2:Y:S01]  /*0720*/  @P5 LDG.E R17, desc[UR36][R10.64+0x68] ;  /* 0x000068240a115981 */ /* 0x000ea2000c1e1900 */
[----:B------:R-:W-:-:S03]  /*0730*/  @P2 LOP3.LUT R4, R4, R21, RZ, 0x3c, !PT ;  /* 0x0000001504042212 */ /* 0x000fc600078e3cff */
[----:B------:R-:W2:Y:S01]  /*0740*/  @P6 LDG.E R21, desc[UR36][R10.64+0x7c] ;  /* 0x00007c240a156981 */ /* 0x000ea2000c1e1900 */
[----:B------:R-:W-:-:S03]  /*0750*/  @P3 LOP3.LUT R4, R4, R25, RZ, 0x3c, !PT ;  /* 0x0000001904043212 */ /* 0x000fc600078e3cff */
[----:B------:R-:W2:Y:S01]  /*0760*/  @P0 LDG.E R25, desc[UR36][R10.64+0x90] ;  /* 0x000090240a190981 */ /* 0x000ea2000c1e1900 */
[----:B----4-:R-:W-:Y:S02]  /*0770*/  @P4 LOP3.LUT R5, R5, R20, RZ, 0x3c, !PT ;  /* 0x0000001405054212 */ /* 0x010fe400078e3cff */
[----:B------:R-:W-:Y:S02]  /*0780*/  @P4 LOP3.LUT R4, R4, R29, RZ, 0x3c, !PT ;  /* 0x0000001d04044212 */ /* 0x000fe400078e3cff */
[----:B---3--:R-:W-:Y:S02]  /*0790*/  @P5 LOP3.LUT R7, R7, R24, RZ, 0x3c, !PT ;  /* 0x0000001807075212 */ /* 0x008fe400078e3cff */
[----:B------:R-:W-:Y:S02]  /*07a0*/  @P5 LOP3.LUT R4, R4, R19, RZ, 0x3c, !PT ;  /* 0x0000001304045212 */ /* 0x000fe400078e3cff */
[----:B------:R-:W-:Y:S02]  /*07b0*/  @P5 LOP3.LUT R5, R5, R26, RZ, 0x3c, !PT ;  /* 0x0000001a05055212 */ /* 0x000fe400078e3cff */
[----:B------:R-:W-:-:S02]  /*07c0*/  @P6 LOP3.LUT R0, R0, R33, RZ, 0x3c, !PT ;  /* 0x0000002100006212 */ /* 0x000fc400078e3cff */
[----:B------:R-:W-:Y:S02]  /*07d0*/  @P6 LOP3.LUT R4, R4, R23, RZ, 0x3c, !PT ;  /* 0x0000001704046212 */ /* 0x000fe400078e3cff */
[----:B------:R-:W-:Y:S02]  /*07e0*/  @P6 LOP3.LUT R5, R5, R30, RZ, 0x3c, !PT ;  /* 0x0000001e05056212 */ /* 0x000fe400078e3cff */
[----:B------:R-:W-:Y:S02]  /*07f0*/  @P6 LOP3.LUT R7, R7, R28, RZ, 0x3c, !PT ;  /* 0x0000001c07076212 */ /* 0x000fe400078e3cff */
[----:B------:R-:W-:Y:S02]  /*0800*/  @P0 LOP3.LUT R0, R0, R31, RZ, 0x3c, !PT ;  /* 0x0000001f00000212 */ /* 0x000fe400078e3cff */
[----:B------:R-:W-:Y:S02]  /*0810*/  @P0 LOP3.LUT R7, R7, R34, RZ, 0x3c, !PT ;  /* 0x0000002207070212 */ /* 0x000fe400078e3cff */
[----:B------:R-:W-:-:S02]  /*0820*/  @P0 LOP3.LUT R4, R4, R27, RZ, 0x3c, !PT ;  /* 0x0000001b04040212 */ /* 0x000fc400078e3cff */
[----:B------:R-:W-:Y:S02]  /*0830*/  @P0 LOP3.LUT R5, R5, R36, RZ, 0x3c, !PT ;  /* 0x0000002405050212 */ /* 0x000fe400078e3cff */
[----:B--2---:R-:W-:-:S04]  /*0840*/  @P5 LOP3.LUT R6, R6, R17, RZ, 0x3c, !PT ;  /* 0x0000001106065212 */ /* 0x004fc800078e3cff */
[----:B------:R-:W-:-:S04]  /*0850*/  @P6 LOP3.LUT R6, R6, R21, RZ, 0x3c, !PT ;  /* 0x0000001506066212 */ /* 0x000fc800078e3cff */
[----:B------:R-:W-:Y:S02]  /*0860*/  @P0 LOP3.LUT R6, R6, R25, RZ, 0x3c, !PT ;  /* 0x0000001906060212 */ /* 0x000fe400078e3cff */
[----:B------:R-:W-:-:S13]  /*0870*/  R2P PR, R35.B1, 0x7f ;  /* 0x0000007f23007804 */ /* 0x000fda0000001000 */
[----:B------:R-:W2:Y:S04]  /*0880*/  @P0 LDG.E R17, desc[UR36][R10.64+0xa0] ;  /* 0x0000a0240a110981 */ /* 0x000ea8000c1e1900 */
[----:B------:R-:W3:Y:S04]  /*0890*/  @P0 LDG.E R20, desc[UR36][R10.64+0xa8] ;  /* 0x0000a8240a140981 */ /* 0x000ee8000c1e1900 */
[----:B------:R-:W4:Y:S04]  /*08a0*/  @P0 LDG.E R24, desc[UR36][R10.64+0xb0] ;  /* 0x0000b0240a180981 */ /* 0x000f28000c1e1900 */
        /* <DEDUP_REMOVED lines=11> */
[----:B------:R-:W4:Y:S01]  /*0960*/  @P6 LDG.E R33, desc[UR36][R10.64+0x118] ;  /* 0x000118240a216981 */ /* 0x000f22000c1e1900 */
[----:B--2---:R-:W-:-:S03]  /*0970*/  @P0 LOP3.LUT R0, R0, R17, RZ, 0x3c, !PT ;  /* 0x0000001100000212 */ /* 0x004fc600078e3cff */
[----:B------:R-:W2:Y:S01]  /*0980*/  @P1 LDG.E R17, desc[UR36][R10.64+0xb8] ;  /* 0x0000b8240a111981 */ /* 0x000ea2000c1e1900 */
[----:B---3--:R-:W-:-:S03]  /*0990*/  @P0 LOP3.LUT R7, R7, R20, RZ, 0x3c, !PT ;  /* 0x0000001407070212 */ /* 0x008fc600078e3cff */
[----:B------:R-:W3:Y:S01]  /*09a0*/  @P1 LDG.E R20, desc[UR36][R10.64+0xbc] ;  /* 0x0000bc240a141981 */ /* 0x000ee2000c1e1900 */
[----:B----4-:R-:W-:-:S03]  /*09b0*/  @P0 LOP3.LUT R5, R5, R24, RZ, 0x3c, !PT ;  /* 0x0000001805050212 */ /* 0x010fc600078e3cff */
[----:B------:R-:W4:Y:S01]  /*09c0*/  @P1 LDG.E R24, desc[UR36][R10.64+0xc4] ;  /* 0x0000c4240a181981 */ /* 0x000f22000c1e1900 */
[----:B------:R-:W-:-:S03]  /*09d0*/  @P1 LOP3.LUT R0, R0, R23, RZ, 0x3c, !PT ;  /* 0x0000001700001212 */ /* 0x000fc600078e3cff */
        /* <DEDUP_REMOVED lines=11> */
[----:B------:R-:W-:-:S13]  /*0a90*/  LOP3.LUT P0, RZ, R35, 0x8000, RZ, 0xc0, !PT ;  /* 0x0000800023ff7812 */ /* 0x000fda000780c0ff */
        /* <DEDUP_REMOVED lines=9> */
[----:B------:R-:W-:Y:S02]  /*0b30*/  @P2 LOP3.LUT R7, R7, R26, RZ, 0x3c, !PT ;  /* 0x0000001a07072212 */ /* 0x000fe400078e3cff */
[----:B------:R-:W-:Y:S01]  /*0b40*/  @P2 LOP3.LUT R5, R5, R28, RZ, 0x3c, !PT ;  /* 0x0000001c05052212 */ /* 0x000fe200078e3cff */
[----:B------:R-:W4:Y:S01]  /*0b50*/  @P5 LDG.E R26, desc[UR36][R10.64+0x10c] ;  /* 0x00010c240a1a5981 */ /* 0x000f22000c1e1900 */
[----:B------:R-:W-:-:S03]  /*0b60*/  @P1 LOP3.LUT R4, R4, R19, RZ, 0x3c, !PT ;  /* 0x0000001304041212 */ /* 0x000fc600078e3cff */
[----:B------:R-:W4:Y:S01]  /*0b70*/  @P5 LDG.E R19, desc[UR36][R10.64+0x108] ;  /* 0x000108240a135981 */ /* 0x000f22000c1e1900 */
[----:B------:R-:W-:-:S03]  /*0b80*/  @P2 LOP3.LUT R6, R6, R21, RZ, 0x3c, !PT ;  /* 0x0000001506062212 */ /* 0x000fc600078e3cff */
[----:B------:R-:W4:Y:S01]  /*0b90*/  @P5 LDG.E R21, desc[UR36][R10.64+0x110] ;  /* 0x000110240a155981 */ /* 0x000f22000c1e1900 */
[----:B------:R-:W-:-:S03]  /*0ba0*/  @P2 LOP3.LUT R4, R4, R23, RZ, 0x3c, !PT ;  /* 0x0000001704042212 */ /* 0x000fc600078e3cff */
        /* <DEDUP_REMOVED lines=9> */
[----:B------:R-:W4:Y:S04]  /*0c40*/  @P6 LDG.E R34, desc[UR36][R10.64+0x128] ;  /* 0x000128240a226981 */ /* 0x000f28000c1e1900 */
[----:B------:R-:W4:Y:S04]  /*0c50*/  @P0 LDG.E R27, desc[UR36][R10.64+0x130] ;  /* 0x000130240a1b0981 */ /* 0x000f28000c1e1900 */
[----:B------:R-:W4:Y:S01]  /*0c60*/  @P0 LDG.E R29, desc[UR36][R10.64+0x138] ;  /* 0x000138240a1d0981 */ /* 0x000f22000c1e1900 */
[----:B------:R-:W-:Y:S01]  /*0c70*/  UIADD3 UR4, UPT, UPT, UR4, 0x10, URZ ;  /* 0x0000001004047890 */ /* 0x000fe2000fffe0ff */
[----:B------:R-:W-:-:S03]  /*0c80*/  @P5 LOP3.LUT R0, R0, R31, RZ, 0x3c, !PT ;  /* 0x0000001f00005212 */ /* 0x000fc600078e3cff */
[----:B------:R-:W-:Y:S01]  /*0c90*/  UISETP.NE.AND UP0, UPT, UR4, 0x20, UPT ;  /* 0x000000200400788c */ /* 0x000fe2000bf05270 */
[----:B------:R-:W-:-:S04]  /*0ca0*/  @P6 LOP3.LUT R0, R0, R33, RZ, 0x3c, !PT ;  /* 0x0000002100006212 */ /* 0x000fc800078e3cff */
[----:B------:R-:W-:Y:S02]  /*0cb0*/  @P0 LOP3.LUT R0, R0, R35, RZ, 0x3c, !PT ;  /* 0x0000002300000212 */ /* 0x000fe400078e3cff */
[----:B--2---:R-:W-:Y:S02]  /*0cc0*/  @P4 LOP3.LUT R4, R4, R17, RZ, 0x3c, !PT ;  /* 0x0000001104044212 */ /* 0x004fe400078e3cff */
[----:B---3--:R-:W-:Y:S02]  /*0cd0*/  @P4 LOP3.LUT R7, R7, R20, RZ, 0x3c, !PT ;  /* 0x0000001407074212 */ /* 0x008fe400078e3cff */
[----:B----4-:R-:W-:Y:S02]  /*0ce0*/  @P4 LOP3.LUT R5, R5, R24, RZ, 0x3c, !PT ;  /* 0x0000001805054212 */ /* 0x010fe400078e3cff */
        /* <DEDUP_REMOVED lines=9> */
[----:B------:R-:W-:Y:S02]  /*0d80*/  @P0 LOP3.LUT R6, R6, R27, RZ, 0x3c, !PT ;  /* 0x0000001b06060212 */ /* 0x000fe400078e3cff */
[----:B------:R-:W-:Y:S02]  /*0d90*/  @P0 LOP3.LUT R5, R5, R38, RZ, 0x3c, !PT ;  /* 0x0000002605050212 */ /* 0x000fe400078e3cff */
[----:B------:R-:W-:Y:S01]  /*0da0*/  @P0 LOP3.LUT R4, R4, R29, RZ, 0x3c, !PT ;  /* 0x0000001d04040212 */ /* 0x000fe200078e3cff */
[----:B------:R-:W-:Y:S06]  /*0db0*/  BRA.U UP0, `(.L_x_7) ;  /* 0xfffffff5004c7547 */ /* 0x000fec000b83ffff */
[----:B------:R-:W-:-:S05]  /*0dc0*/  VIADD R18, R18, 0x1 ;  /* 0x0000000112127836 */ /* 0x000fca0000000000 */
[----:B------:R-:W-:-:S13]  /*0dd0*/  ISETP.NE.AND P0, PT, R18, 0x5, PT ;  /* 0x000000051200780c */ /* 0x000fda0003f05270 */
[----:B------:R-:W-:Y:S05]  /*0de0*/  @P0 BRA `(.L_x_8) ;  /* 0xfffffff400300947 */ /* 0x000fea000383ffff */
[----:B------:R1:W-:Y:S01]  /*0df0*/  STL.64 [R1+0x8], R6 ;  /* 0x0000080601007387 */ /* 0x0003e20000100a00 */
[----:B------:R-:W-:-:S03]  /*0e00*/  ISETP.NE.U32.AND P0, PT, R32, 0x1, PT ;  /* 0x000000012000780c */ /* 0x000fc60003f05070 */
[----:B------:R1:W-:Y:S01]  /*0e10*/  STL.64 [R1+0x10], R4 ;  /* 0x0000100401007387 */ /* 0x0003e20000100a00 */
[----:B------:R-:W-:-:S03]  /*0e20*/  ISETP.NE.AND.EX P0, PT, RZ, RZ, PT, P0 ;  /* 0x000000ffff00720c */ /* 0x000fc60003f05300 */
[----:B------:R1:W-:Y:S10]  /*0e30*/  STL [R1+0x4], R0 ;  /* 0x0000040001007387 */ /* 0x0003f40000100800 */
[----:B-1----:R-:W-:Y:S05]  /*0e40*/  @!P0 BRA `(.L_x_6) ;  /* 0x0000001400e48947 */ /* 0x002fea0003800000 */
[----:B------:R-:W-:Y:S01]  /*0e50*/  IMAD.MOV.U32 R0, RZ, RZ, RZ ;  /* 0x000000ffff007224 */ /* 0x000fe200078e00ff */
[----:B------:R-:W-:Y:S01]  /*0e60*/  CS2R R4, SRZ ;  /* 0x0000000000047805 */ /* 0x000fe2000001ff00 */
[----:B------:R-:W-:Y:S01]  /*0e70*/  IMAD.MOV.U32 R18, RZ, RZ, RZ ;  /* 0x000000ffff127224 */ /* 0x000fe200078e00ff */
[----:B------:R-:W-:-:S07]  /*0e80*/  CS2R R6, SRZ ;  /* 0x0000000000067805 */ /* 0x000fce000001ff00 */
.L_x_10:
[----:B------:R-:W-:-:S06]  /*0e90*/  IMAD R13, R18, 0x4, R1 ;  /* 0x00000004120d7824 */ /* 0x000fcc00078e0201 */
[----:B------:R-:W5:Y:S01]  /*0ea0*/  LDL R13, [R13+0x4] ;  /* 0x000004000d0d7983 */ /* 0x000f620000100800 */
[----:B------:R-:W-:Y:S01]  /*0eb0*/  IMAD.SHL.U32 R15, R18, 0x20, RZ ;  /* 0x00000020120f7824 */ /* 0x000fe200078e00ff */
[----:B------:R-:W-:-:S06]  /*0ec0*/  UMOV UR4, URZ ;  /* 0x000000ff00047c82 */ /* 0x000fcc0008000000 */
.L_x_9:
        /* <DEDUP_REMOVED lines=181> */
[----:B-1----:R-:W-:Y:S05]  /*1a20*/  @P0 BRA `(.L_x_6) ;  /* 0x0000000800ec0947 */ /* 0x002fea0003800000 */
[----:B------:R-:W-:Y:S01]  /*1a30*/  IMAD.MOV.U32 R0, RZ, RZ, RZ ;  /* 0x000000ffff007224 */ /* 0x000fe200078e00ff */
[----:B------:R-:W-:Y:S01]  /*1a40*/  CS2R R4, SRZ ;  /* 0x0000000000047805 */ /* 0x000fe2000001ff00 */
[----:B------:R-:W-:Y:S01]  /*1a50*/  IMAD.MOV.U32 R18, RZ, RZ, RZ ;  /* 0x000000ffff127224 */ /* 0x000fe200078e00ff */
[----:B------:R-:W-:-:S07]  /*1a60*/  CS2R R6, SRZ ;  /* 0x0000000000067805 */ /* 0x000fce000001ff00 */
.L_x_12:
[----:B------:R-:W-:-:S06]  /*1a70*/  IMAD R13, R18, 0x4, R1 ;  /* 0x00000004120d7824 */ /* 0x000fcc00078e0201 */
[----:B------:R-:W5:Y:S01]  /*1a80*/  LDL R13, [R13+0x4] ;  /* 0x000004000d0d7983 */ /* 0x000f620000100800 */
[----:B------:R-:W-:Y:S01]  /*1a90*/  IMAD.SHL.U32 R15, R18, 0x20, RZ ;  /* 0x00000020120f7824 */ /* 0x000fe200078e00ff */
[----:B------:R-:W-:-:S06]  /*1aa0*/  UMOV UR4, URZ ;  /* 0x000000ff00047c82 */ /* 0x000fcc0008000000 */
.L_x_11:
[----:B-----5:R-:W-:Y:S01]  /*1ab0*/  SHF.R.U32.HI R36, RZ, UR4, R13 ;  /* 0x00000004ff247c19 */ /* 0x020fe2000801160d */
[----:B------:R-:W-:-:S03]  /*1ac0*/  VIADD R10, R15, UR4 ;  /* 0x000000040f0a7c36 */ /* 0x000fc60008000000 */
[----:B------:R-:W-:-:S04]  /*1ad0*/  LOP3.LUT R11, R36, 0x1, RZ, 0xc0, !PT ;  /* 0x00000001240b7812 */ /* 0x000fc800078ec0ff */
[----:B------:R-:W-:Y:S01]  /*1ae0*/  ISETP.NE.U32.AND P0, PT, R11, 0x1, PT ;  /* 0x000000010b00780c */ /* 0x000fe20003f05070 */
[----:B------:R-:W-:-:S03]  /*1af0*/  IMAD R11, R10, 0x5, RZ ;  /* 0x000000050a0b7824 */ /* 0x000fc600078e02ff */
[----:B------:R-:W-:Y:S01]  /*1b00*/  R2P PR, R36, 0x7e ;  /* 0x0000007e24007804 */ /* 0x000fe20000000000 */
[----:B------:R-:W-:-:S08]  /*1b10*/  IMAD.WIDE.U32 R10, R11, 0x4, R8 ;  /* 0x000000040b0a7825 */ /* 0x000fd000078e0008 */
[----:B------:R-:W2:Y:S04]  /*1b20*/  @!P0 LDG.E R17, desc[UR36][R10.64] ;  /* 0x000000240a118981 */ /* 0x000ea8000c1e1900 */
[----:B------:R-:W3:Y:S04]  /*1b30*/  @!P0 LDG.E R19, desc[UR36][R10.64+0x4] ;  /* 0x000004240a138981 */ /* 0x000ee8000c1e1900 */
[----:B------:R-:W4:Y:S04]  /*1b40*/  @!P0 LDG.E R20, desc[UR36][R10.64+0x8] ;  /* 0x000008240a148981 */ /* 0x000f28000c1e1900 */
[----:B------:R-:W4:Y:S04]  /*1b50*/  @!P0 LDG.E R21, desc[UR36][R10.64+0xc] ;  /* 0x00000c240a158981 */ /* 0x000f28000c1e1900 */
[----:B------:R-:W4:Y:S04]  /*1b60*/  @!P0 LDG.E R24, desc[UR36][R10.64+0x10] ;  /* 0x000010240a188981 */ /* 0x000f28000c1e1900 */
        /* <DEDUP_REMOVED lines=19> */
[----:B------:R-:W4:Y:S01]  /*1ca0*/  @P2 LDG.E R21, desc[UR36][R10.64+0x34] ;  /* 0x000034240a152981 */ /* 0x000f22000c1e1900 */
[----:B------:R-:W-:Y:S02]  /*1cb0*/  @!P0 LOP3.LUT R5, R5, R24, RZ, 0x3c, !PT ;  /* 0x0000001805058212 */ /* 0x000fe400078e3cff */
[----:B------:R-:W-:Y:S01]  /*1cc0*/  LOP3.LUT P0, RZ, R36, 0x80, RZ, 0xc0, !PT ;  /* 0x0000008024ff7812 */ /* 0x000fe2000780c0ff */
        /* <DEDUP_REMOVED lines=9> */
[----:B------:R-:W-:-:S04]  /*1d60*/  @P4 LOP3.LUT R0, R0, R31, RZ, 0x3c, !PT ;  /* 0x0000001f00004212 */ /* 0x000fc800078e3cff */
[----:B------:R-:W-:-:S04]  /*1d70*/  @P5 LOP3.LUT R0, R0, R33, RZ, 0x3c, !PT ;  /* 0x0000002100005212 */ /* 0x000fc800078e3cff */
[----:B------:R-:W-:Y:S02]  /*1d80*/  @P6 LOP3.LUT R0, R0, R35, RZ, 0x3c, !PT ;  /* 0x0000002300006212 */ /* 0x000fe400078e3cff */
[----:B--2---:R-:W-:Y:S02]  /*1d90*/  @P1 LOP3.LUT R4, R4, R17, RZ, 0x3c, !PT ;  /* 0x0000001104041212 */ /* 0x004fe400078e3cff */
        /* <DEDUP_REMOVED lines=23> */
[----:B------:R-:W4:Y:S04]  /*1f10*/  @P0 LDG.E R27, desc[UR36][R10.64+0x90] ;  /* 0x000090240a1b0981 */ /* 0x000f28000c1e1900 */
[----:B------:R-:W4:Y:S04]  /*1f20*/  @P0 LDG.E R32, desc[UR36][R10.64+0x94] ;  /* 0x000094240a200981 */ /* 0x000f28000c1e1900 */
[----:B------:R-:W4:Y:S04]  /*1f30*/  @P0 LDG.E R29, desc[UR36][R10.64+0x98] ;  /* 0x000098240a1d0981 */ /* 0x000f28000c1e1900 */
[----:B------:R-:W4:Y:S01]  /*1f40*/  @P0 LDG.E R34, desc[UR36][R10.64+0x9c] ;  /* 0x00009c240a220981 */ /* 0x000f22000c1e1900 */
[----:B--2---:R-:W-:-:S02]  /*1f50*/  @P4 LOP3.LUT R4, R4, R17, RZ, 0x3c, !PT ;  /* 0x0000001104044212 */ /* 0x004fc400078e3cff */
[----:B---3--:R-:W-:Y:S02]  /*1f60*/  @P5 LOP3.LUT R6, R6, R19, RZ, 0x3c, !PT ;  /* 0x0000001306065212 */ /* 0x008fe400078e3cff */
[----:B----4-:R-:W-:-:S04]  /*1f70*/  @P4 LOP3.LUT R5, R5, R20, RZ, 0x3c, !PT ;  /* 0x0000001405054212 */ /* 0x010fc800078e3cff */
        /* <DEDUP_REMOVED lines=44> */
[----:B------:R-:W-:Y:S02]  /*2240*/  LOP3.LUT P0, RZ, R36, 0x8000, RZ, 0xc0, !PT ;  /* 0x0000800024ff7812 */ /* 0x000fe4000780c0ff */
[----:B------:R-:W-:-:S11]  /*2250*/  @P4 LOP3.LUT R0, R0, R29, RZ, 0x3c, !PT ;  /* 0x0000001d00004212 */ /* 0x000fd600078e3cff */
[----:B------:R-:W4:Y:S01]  /*2260*/  @P0 LDG.E R35, desc[UR36][R10.64+0x12c] ;  /* 0x00012c240a230981 */ /* 0x000f22000c1e1900 */
[----:B------:R-:W-:-:S03]  /*2270*/  @P5 LOP3.LUT R0, R0, R31, RZ, 0x3c, !PT ;  /* 0x0000001f00005212 */ /* 0x000fc600078e3cff */
        /* <DEDUP_REMOVED lines=11> */
[----:B------:R-:W-:Y:S02]  /*2330*/  @P2 LOP3.LUT R7, R7, R26, RZ, 0x3c, !PT ;  /* 0x0000001a07072212 */ /* 0x000fe400078e3cff */
[----:B------:R-:W-:Y:S01]  /*2340*/  @P2 LOP3.LUT R4, R4, R23, RZ, 0x3c, !PT ;  /* 0x0000001704042212 */ /* 0x000fe200078e3cff */
        /* <DEDUP_REMOVED lines=14> */
[----:B------:R-:W-:-:S04]  /*2430*/  UIADD3 UR4, UPT, UPT, UR4, 0x10, URZ ;  /* 0x0000001004047890 */ /* 0x000fc8000fffe0ff */
        /* <DEDUP_REMOVED lines=23> */
[----:B------:R1:W-:Y:S04]  /*25b0*/  STL.64 [R1+0x8], R6 ;  /* 0x0000080601007387 */ /* 0x0003e80000100a00 */
[----:B------:R1:W-:Y:S04]  /*25c0*/  STL.64 [R1+0x10], R4 ;  /* 0x0000100401007387 */ /* 0x0003e80000100a00 */
[----:B------:R1:W-:Y:S02]  /*25d0*/  STL [R1+0x4], R0 ;  /* 0x0000040001007387 */ /* 0x0003e40000100800 */
.L_x_6:
[----:B------:R-:W-:Y:S05]  /*25e0*/  BSYNC.RECONVERGENT B1 ;  /* 0x0000000000017941 */ /* 0x000fea0003800200 */
.L_x_5:
[----:B------:R-:W-:Y:S01]  /*25f0*/  ISETP.GT.U32.AND P0, PT, R14, 0x3, PT ;  /* 0x000000030e00780c */ /* 0x000fe20003f04070 */
[----:B------:R-:W-:Y:S01]  /*2600*/  VIADD R12, R12, 0x1 ;  /* 0x000000010c0c7836 */ /* 0x000fe20000000000 */
[--C-:B------:R-:W-:Y:S02]  /*2610*/  SHF.R.U64 R14, R14, 0x2, R3.reuse ;  /* 0x000000020e0e7819 */ /* 0x100fe40000001203 */
[----:B------:R-:W-:Y:S02]  /*2620*/  ISETP.GT.U32.AND.EX P0, PT, R3, RZ, PT, P0 ;  /* 0x000000ff0300720c */ /* 0x000fe40003f04100 */
[----:B------:R-:W-:-:S11]  /*2630*/  SHF.R.U32.HI R3, RZ, 0x2, R3 ;  /* 0x00000002ff037819 */ /* 0x000fd60000011603 */
[----:B------:R-:W-:Y:S05]  /*2640*/  @P0 BRA `(.L_x_13) ;  /* 0xffffffd800ec0947 */ /* 0x000fea000383ffff */
.L_x_4:
[----:B------:R-:W-:Y:S05]  /*2650*/  BSYNC.RECONVERGENT B0 ;  /* 0x0000000000007941 */ /* 0x000fea0003800200 */
.L_x_3:
[----:B------:R-:W-:Y:S01]  /*2660*/  IMAD.MOV.U32 R19, RZ, RZ, 0x3effffa0 ;  /* 0x3effffa0ff137424 */ /* 0x000fe200078e00ff */
[----:B------:R2:W-:Y:S01]  /*2670*/  STL.64 [R1+0x18], RZ ;  /* 0x000018ff01007387 */ /* 0x0005e20000100a00 */
[----:B-1----:R-:W-:Y:S02]  /*2680*/  IMAD.MOV.U32 R0, RZ, RZ, 0x437c0000 ;  /* 0x437c0000ff007424 */ /* 0x002fe400078e00ff */
[----:B------:R-:W-:Y:S02]  /*2690*/  HFMA2 R17, -RZ, RZ, 0, 0 ;  /* 0x00000000ff117431 */ /* 0x000fe400000001ff */
[----:B------:R-:W-:Y:S01]  /*26a0*/  IMAD.MOV.U32 R3, RZ, RZ, 0x3a03126f ;  /* 0x3a03126fff037424 */ /* 0x000fe200078e00ff */
[----:B------:R2:W-:Y:S01]  /*26b0*/  STL [R1+0x20], RZ ;  /* 0x000020ff01007387 */ /* 0x0005e20000100800 */
[----:B------:R-:W-:Y:S01]  /*26c0*/  FFMA.RM R19, R19, R0, 12582913 ;  /* 0x4b40000113137423 */ /* 0x000fe20000004000 */
[----:B------:R-:W-:Y:S01]  /*26d0*/  IMAD.MOV.U32 R18, RZ, RZ, 0x3dcccccd ;  /* 0x3dcccccdff127424 */ /* 0x000fe200078e00ff */
[----:B------:R-:W-:Y:S01]  /*26e0*/  UMOV UR38, URZ ;  /* 0x000000ff00267c82 */ /* 0x000fe20008000000 */
[----:B------:R2:W-:Y:S01]  /*26f0*/  STL.64 [R1+0x28], RZ ;  /* 0x000028ff01007387 */ /* 0x0005e20000100a00 */
[C---:B------:R-:W-:Y:S01]  /*2700*/  FADD R0, R19.reuse, -12583039 ;  /* 0xcb40007f13007421 */ /* 0x040fe20000000000 */
[----:B------:R-:W-:-:S03]  /*2710*/  IMAD.SHL.U32 R19, R19, 0x800000, RZ ;  /* 0x0080000013137824 */ /* 0x000fc600078e00ff */
[----:B------:R-:W-:-:S04]  /*2720*/  FFMA R0, -R3, 1.4426950216293334961, -R0 ;  /* 0x3fb8aa3b03007823 */ /* 0x000fc80000000900 */
[----:B------:R-:W-:-:S06]  /*2730*/  FFMA R0, -R3, 1.925963033500011079e-08, R0 ;  /* 0x32a5706003007823 */ /* 0x000fcc0000000100 */
[----:B------:R-:W1:Y:S02]  /*2740*/  MUFU.EX2 R0, R0 ;  /* 0x0000000000007308 */ /* 0x000e640000000800 */
[----:B-12---:R-:W-:-:S07]  /*2750*/  FMUL R19, R19, R0 ;  /* 0x0000000013137220 */ /* 0x006fce0000400000 */
.L_x_42:
[C---:B------:R-:W-:Y:S01]  /*2760*/  FADD R0, -R19.reuse, 1 ;  /* 0x3f80000013007421 */ /* 0x040fe20000000100 */
[----:B------:R-:W-:Y:S01]  /*2770*/  UIADD3 UR38, UPT, UPT, UR38, 0x1, URZ ;  /* 0x0000000126267890 */ /* 0x000fe2000fffe0ff */
[----:B------:R-:W-:Y:S02]  /*2780*/  BSSY.RECONVERGENT B0, `(.L_x_14) ;  /* 0x0000010000007945 */ /* 0x000fe40003800200 */
[----:B0-----:R-:W-:Y:S01]  /*2790*/  FMUL R5, R0, 0.090000003576278686523 ;  /* 0x3db851ec00057820 */ /* 0x001fe20000400000 */
[----:B------:R-:W-:Y:S01]  /*27a0*/  FMUL R0, R19, R18 ;  /* 0x0000001213007220 */ /* 0x000fe20000400000 */
[----:B------:R-:W-:Y:S02]  /*27b0*/  UISETP.NE.AND UP0, UPT, UR38, 0x3e8, UPT ;  /* 0x000003e82600788c */ /* 0x000fe4000bf05270 */
[----:B------:R-:W0:Y:S02]  /*27c0*/  MUFU.RCP R3, R5 ;  /* 0x0000000500037308 */ /* 0x000e240000001000 */
[----:B------:R-:W-:-:S06]  /*27d0*/  UP2UR UR39, UPR, URZ, 0x1 ;  /* 0x00000001ff277883 */ /* 0x000fcc0008000000 */
[----:B------:R-:W1:Y:S01]  /*27e0*/  FCHK P0, R0, R5 ;  /* 0x0000000500007302 */ /* 0x000e620000000000 */
[----:B0-----:R-:W-:-:S04]  /*27f0*/  FFMA R4, -R5, R3, 1 ;  /* 0x3f80000005047423 */ /* 0x001fc80000000103 */
[----:B------:R-:W-:-:S04]  /*2800*/  FFMA R3, R3, R4, R3 ;  /* 0x0000000403037223 */ /* 0x000fc80000000003 */
[----:B------:R-:W-:-:S04]  /*2810*/  FFMA R4, R0, R3, RZ ;  /* 0x0000000300047223 */ /* 0x000fc800000000ff */
[----:B------:R-:W-:-:S04]  /*2820*/  FFMA R15, -R5, R4, R0 ;  /* 0x00000004050f7223 */ /* 0x000fc80000000100 */
[----:B------:R-:W-:Y:S01]  /*2830*/  FFMA R15, R3, R15, R4 ;  /* 0x0000000f030f7223 */ /* 0x000fe20000000004 */
[----:B-1----:R-:W-:Y:S06]  /*2840*/  @!P0 BRA `(.L_x_15) ;  /* 0x00000000000c8947 */ /* 0x002fec0003800000 */
[----:B------:R-:W-:Y:S01]  /*2850*/  IMAD.MOV.U32 R3, RZ, RZ, R5 ;  /* 0x000000ffff037224 */ /* 0x000fe200078e0005 */
[----:B------:R-:W-:-:S07]  /*2860*/  MOV R9, 0x2880 ;  /* 0x0000288000097802 */ /* 0x000fce0000000f00 */
[----:B------:R-:W-:Y:S05]  /*2870*/  CALL.REL.NOINC `($__internal_4_$__cuda_sm3x_div_rn_noftz_f32_slowpath) ;  /* 0x0000005000387944 */ /* 0x000fea0003c00000 */
.L_x_15:
[----:B------:R-:W-:Y:S05]  /*2880*/  BSYNC.RECONVERGENT B0 ;  /* 0x0000000000007941 */ /* 0x000fea0003800200 */
.L_x_14:
[----:B------:R-:W-:Y:S01]  /*2890*/  FSETP.GEU.AND P0, PT, R15, 64, PT ;  /* 0x428000000f00780b */ /* 0x000fe20003f0e000 */
[----:B------:R-:W-:-:S12]  /*28a0*/  BSSY.RECONVERGENT B0, `(.L_x_16) ;  /* 0x000023b000007945 */ /* 0x000fd80003800200 */
[----:B------:R-:W-:Y:S05]  /*28b0*/  @P0 BRA `(.L_x_17) ;  /* 0x0000000000a80947 */ /* 0x000fea0003800000 */
[----:B------:R0:W5:Y:S04]  /*28c0*/  LDL.64 R8, [R1] ;  /* 0x0000000001087983 */ /* 0x0001680000100a00 */
[----:B------:R0:W5:Y:S04]  /*28d0*/  LDL.64 R4, [R1+0x8] ;  /* 0x0000080001047983 */ /* 0x0001680000100a00 */
[----:B------:R0:W5:Y:S01]  /*28e0*/  LDL.64 R6, [R1+0x10] ;  /* 0x0000100001067983 */ /* 0x0001620000100a00 */
[----:B------:R-:W-:Y:S01]  /*28f0*/  IMAD.MOV.U32 R0, RZ, RZ, 0x3bbb989d ;  /* 0x3bbb989dff007424 */ /* 0x000fe200078e00ff */
[----:B------:R-:W-:Y:S01]  /*2900*/  BSSY.RECONVERGENT B1, `(.L_x_18) ;  /* 0x0000020000017945 */ /* 0x000fe20003800200 */
[----:B------:R-:W-:-:S02]  /*2910*/  IMAD.MOV.U32 R3, RZ, RZ, 0x437c0000 ;  /* 0x437c0000ff037424 */ /* 0x000fc400078e00ff */
[----:B------:R-:W-:Y:S01]  /*2920*/  FFMA.SAT R0, R15, R0, 0.5 ;  /* 0x3f0000000f007423 */ /* 0x000fe20000002000 */
[----:B------:R-:W-:-:S03]  /*2930*/  IMAD.MOV.U32 R10, RZ, RZ, RZ ;  /* 0x000000ffff0a7224 */ /* 0x000fc600078e00ff */
[----:B------:R-:W-:-:S04]  /*2940*/  FFMA.RM R0, R0, R3, 12582913 ;  /* 0x4b40000100007423 */ /* 0x000fc80000004003 */
[C---:B------:R-:W-:Y:S01]  /*2950*/  FADD R3, R0.reuse, -12583039 ;  /* 0xcb40007f00037421 */ /* 0x040fe20000000000 */
[----:B------:R-:W-:-:S03]  /*2960*/  IMAD.SHL.U32 R0, R0, 0x800000, RZ ;  /* 0x0080000000007824 */ /* 0x000fc600078e00ff */
[----:B------:R-:W-:-:S04]  /*2970*/  FFMA R3, R15, 1.4426950216293334961, -R3 ;  /* 0x3fb8aa3b0f037823 */ /* 0x000fc80000000803 */
[----:B------:R-:W-:-:S06]  /*2980*/  FFMA R3, R15, 1.925963033500011079e-08, R3 ;  /* 0x32a570600f037823 */ /* 0x000fcc0000000003 */
[----:B------:R-:W1:Y:S02]  /*2990*/  MUFU.EX2 R3, R3 ;  /* 0x0000000300037308 */ /* 0x000e640000000800 */
[----:B01----:R-:W-:-:S07]  /*29a0*/  FMUL R0, R0, R3 ;  /* 0x0000000300007220 */ /* 0x003fce0000400000 */
.L_x_19:
[----:B-----5:R-:W-:Y:S01]  /*29b0*/  SHF.R.U32.HI R12, RZ, 0x2, R9 ;  /* 0x00000002ff0c7819 */ /* 0x020fe20000011609 */
[----:B------:R-:W-:Y:S02]  /*29c0*/  IMAD.SHL.U32 R3, R7, 0x10, RZ ;  /* 0x0000001007037824 */ /* 0x000fe400078e00ff */
[----:B------:R-:W-:Y:S01]  /*29d0*/  VIADD R8, R8, 0x587c5 ;  /* 0x000587c508087836 */ /* 0x000fe20000000000 */
[----:B------:R-:W-:Y:S01]  /*29e0*/  LOP3.LUT R12, R12, R9, RZ, 0x3c, !PT ;  /* 0x000000090c0c7212 */ /* 0x000fe200078e3cff */
[----:B------:R-:W-:Y:S02]  /*29f0*/  IMAD.MOV.U32 R11, RZ, RZ, R10 ;  /* 0x000000ffff0b7224 */ /* 0x000fe400078e000a */
[----:B------:R-:W-:Y:S02]  /*2a00*/  VIADD R10, R10, 0x1 ;  /* 0x000000010a0a7836 */ /* 0x000fe40000000000 */
[----:B------:R-:W-:-:S05]  /*2a10*/  IMAD.SHL.U32 R9, R12, 0x2, RZ ;  /* 0x000000020c097824 */ /* 0x000fca00078e00ff */
[----:B------:R-:W-:-:S04]  /*2a20*/  LOP3.LUT R12, R12, R9, R3, 0x96, !PT ;  /* 0x000000090c0c7212 */ /* 0x000fc800078e9603 */
[----:B------:R-:W-:Y:S01]  /*2a30*/  LOP3.LUT R3, R12, R7, RZ, 0x3c, !PT ;  /* 0x000000070c037212 */ /* 0x000fe200078e3cff */
[----:B------:R-:W-:-:S04]  /*2a40*/  IMAD.MOV.U32 R12, RZ, RZ, 0x2f800000 ;  /* 0x2f800000ff0c7424 */ /* 0x000fc800078e00ff */
[----:B------:R-:W-:-:S05]  /*2a50*/  IMAD.IADD R9, R3, 0x1, R8 ;  /* 0x0000000103097824 */ /* 0x000fca00078e0208 */
[----:B------:R-:W-:-:S05]  /*2a60*/  I2FP.F32.U32 R9, R9 ;  /* 0x0000000900097245 */ /* 0x000fca0000201000 */
[----:B------:R-:W-:-:S04]  /*2a70*/  FFMA R9, R9, R12, 1.1641532182693481445e-10 ;  /* 0x2f00000009097423 */ /* 0x000fc8000000000c */
[----:B------:R-:W-:Y:S01]  /*2a80*/  FMUL R0, R9, R0 ;  /* 0x0000000009007220 */ /* 0x000fe20000400000 */
[----:B------:R-:W-:Y:S02]  /*2a90*/  IMAD.MOV.U32 R9, RZ, RZ, R4 ;  /* 0x000000ffff097224 */ /* 0x000fe400078e0004 */
[----:B------:R-:W-:Y:S02]  /*2aa0*/  IMAD.MOV.U32 R4, RZ, RZ, R5 ;  /* 0x000000ffff047224 */ /* 0x000fe400078e0005 */
[----:B------:R-:W-:Y:S01]  /*2ab0*/  FSETP.GT.AND P0, PT, R0, 1, PT ;  /* 0x3f8000000000780b */ /* 0x000fe20003f04000 */
[----:B------:R-:W-:Y:S02]  /*2ac0*/  IMAD.MOV.U32 R5, RZ, RZ, R6 ;  /* 0x000000ffff057224 */ /* 0x000fe400078e0006 */
[----:B------:R-:W-:Y:S02]  /*2ad0*/  IMAD.MOV.U32 R6, RZ, RZ, R7 ;  /* 0x000000ffff067224 */ /* 0x000fe400078e0007 */
[----:B------:R-:W-:-:S08]  /*2ae0*/  IMAD.MOV.U32 R7, RZ, RZ, R3 ;  /* 0x000000ffff077224 */ /* 0x000fd000078e0003 */
[----:B------:R-:W-:Y:S05]  /*2af0*/  @P0 BRA `(.L_x_19) ;  /* 0xfffffffc00ac0947 */ /* 0x000fea000383ffff */
[----:B------:R-:W-:Y:S05]  /*2b00*/  BSYNC.RECONVERGENT B1 ;  /* 0x0000000000017941 */ /* 0x000fea0003800200 */
.L_x_18:
[----:B------:R0:W-:Y:S01]  /*2b10*/  STL.64 [R1+0x8], R4 ;  /* 0x0000080401007387 */ /* 0x0001e20000100a00 */
[----:B------:R-:W-:-:S03]  /*2b20*/  IMAD.MOV.U32 R0, RZ, RZ, R11 ;  /* 0x000000ffff007224 */ /* 0x000fc600078e000b */
[----:B------:R0:W-:Y:S04]  /*2b30*/  STL.64 [R1+0x10], R6 ;  /* 0x0000100601007387 */ /* 0x0001e80000100a00 */
[----:B------:R0:W-:Y:S01]  /*2b40*/  STL.64 [R1], R8 ;  /* 0x0000000801007387 */ /* 0x0001e20000100a00 */
[----:B------:R-:W-:Y:S05]  /*2b50*/  BRA `(.L_x_20) ;  /* 0x00000020003c7947 */ /* 0x000fea0003800000 */
.L_x_17:
[----:B------:R-:W-:-:S13]  /*2b60*/  FSETP.GT.AND P0, PT, R15, 4000, PT ;  /* 0x457a00000f00780b */ /* 0x000fda0003f04000 */
[----:B------:R-:W-:Y:S05]  /*2b70*/  @!P0 BRA `(.L_x_21) ;  /* 0x0000001000748947 */ /* 0x000fea0003800000 */
[----:B------:R-:W2:Y:S01]  /*2b80*/  LDL R0, [R1+0x1c] ;  /* 0x00001c0001007983 */ /* 0x000ea20000100800 */
[----:B------:R-:W-:Y:S01]  /*2b90*/  BSSY.RECONVERGENT B1, `(.L_x_22) ;  /* 0x00000f7000017945 */ /* 0x000fe20003800200 */
[----:B--2---:R-:W-:-:S13]  /*2ba0*/  ISETP.NE.AND P0, PT, R0, 0x1, PT ;  /* 0x000000010000780c */ /* 0x004fda0003f05270 */
[----:B------:R-:W-:Y:S05]  /*2bb0*/  @!P0 BRA `(.L_x_23) ;  /* 0x0000000c00c88947 */ /* 0x000fea0003800000 */
[----:B------:R-:W2:Y:S04]  /*2bc0*/  LDL.64 R10, [R1] ;  /* 0x00000000010a7983 */ /* 0x000ea80000100a00 */
[----:B------:R-:W3:Y:S04]  /*2bd0*/  LDL.64 R4, [R1+0x10] ;  /* 0x0000100001047983 */ /* 0x000ee80000100a00 */
[----:B------:R-:W4:Y:S01]  /*2be0*/  LDL.64 R8, [R1+0x8] ;  /* 0x0000080001087983 */ /* 0x000f220000100a00 */
[----:B------:R-:W-:Y:S01]  /*2bf0*/  IMAD.MOV.U32 R26, RZ, RZ, 0x0 ;  /* 0x00000000ff1a7424 */ /* 0x000fe200078e00ff */
[----:B------:R-:W-:Y:S01]  /*2c00*/  BSSY.RECONVERGENT B2, `(.L_x_24) ;  /* 0x000007f000027945 */ /* 0x000fe20003800200 */
[----:B------:R-:W-:Y:S01]  /*2c10*/  IMAD.MOV.U32 R27, RZ, RZ, 0x3ca00000 ;  /* 0x3ca00000ff1b7424 */ /* 0x000fe200078e00ff */
[----:B--2---:R-:W-:-:S04]  /*2c20*/  SHF.R.U32.HI R0, RZ, 0x2, R11 ;  /* 0x00000002ff007819 */ /* 0x004fc8000001160b */
[----:B------:R-:W-:Y:S01]  /*2c30*/  LOP3.LUT R0, R0, R11, RZ, 0x3c, !PT ;  /* 0x0000000b00007212 */ /* 0x000fe200078e3cff */
[----:B---3--:R-:W-:Y:S01]  /*2c40*/  IMAD.SHL.U32 R3, R5, 0x10, RZ ;  /* 0x0000001005037824 */ /* 0x008fe200078e00ff */
[----:B----4-:R-:W-:-:S03]  /*2c50*/  SHF.R.U32.HI R7, RZ, 0x2, R8 ;  /* 0x00000002ff077819 */ /* 0x010fc60000011608 */
[----:B------:R-:W-:Y:S01]  /*2c60*/  IMAD.SHL.U32 R6, R0, 0x2, RZ ;  /* 0x0000000200067824 */ /* 0x000fe200078e00ff */
[----:B------:R-:W-:-:S04]  /*2c70*/  LOP3.LUT R7, R7, R8, RZ, 0x3c, !PT ;  /* 0x0000000807077212 */ /* 0x000fc800078e3cff */
[----:B------:R-:W-:Y:S01]  /*2c80*/  LOP3.LUT R6, R0, R6, R3, 0x96, !PT ;  /* 0x0000000600067212 */ /* 0x000fe200078e9603 */
[----:B------:R-:W-:-:S03]  /*2c90*/  IMAD.SHL.U32 R3, R7, 0x2, RZ ;  /* 0x0000000207037824 */ /* 0x000fc600078e00ff */
[----:B------:R-:W-:-:S05]  /*2ca0*/  LOP3.LUT R6, R6, R5, RZ, 0x3c, !PT ;  /* 0x0000000506067212 */ /* 0x000fca00078e3cff */
[----:B------:R-:W-:-:S05]  /*2cb0*/  IMAD.SHL.U32 R0, R6, 0x10, RZ ;  /* 0x0000001006007824 */ /* 0x000fca00078e00ff */
[----:B------:R-:W-:Y:S02]  /*2cc0*/  LOP3.LUT R7, R7, R3, R0, 0x96, !PT ;  /* 0x0000000307077212 */ /* 0x000fe400078e9600 */
[C---:B------:R-:W-:Y:S02]  /*2cd0*/  IADD3 R3, PT, PT, R10.reuse, 0x587c5, R6 ;  /* 0x000587c50a037810 */ /* 0x040fe40007ffe006 */
[----:B------:R-:W-:Y:S02]  /*2ce0*/  LOP3.LUT R7, R7, R6, RZ, 0x3c, !PT ;  /* 0x0000000607077212 */ /* 0x000fe400078e3cff */
[----:B------:R-:W-:Y:S02]  /*2cf0*/  SHF.R.U32.HI R0, RZ, 0x2, R9 ;  /* 0x00000002ff007819 */ /* 0x000fe40000011609 */
[----:B------:R-:W-:Y:S01]  /*2d00*/  IADD3 R12, PT, PT, R10, 0xb0f8a, R7 ;  /* 0x000b0f8a0a0c7810 */ /* 0x000fe20007ffe007 */
[----:B------:R-:W-:Y:S01]  /*2d10*/  STL.64 [R1+0x8], R6 ;  /* 0x0000080601007387 */ /* 0x000fe20000100a00 */
[----:B------:R-:W-:-:S02]  /*2d20*/  LOP3.LUT R0, R0, R9, RZ, 0x3c, !PT ;  /* 0x0000000900007212 */ /* 0x000fc400078e3cff */
[----:B------:R-:W-:Y:S01]  /*2d30*/  SHF.R.U32.HI R9, RZ, 0x2, R4 ;  /* 0x00000002ff097819 */ /* 0x000fe20000011604 */
[----:B------:R-:W-:-:S03]  /*2d40*/  IMAD.WIDE.U32 R12, R12, 0x200000, RZ ;  /* 0x002000000c0c7825 */ /* 0x000fc600078e00ff */
[----:B------:R-:W-:Y:S01]  /*2d50*/  LOP3.LUT R9, R9, R4, RZ, 0x3c, !PT ;  /* 0x0000000409097212 */ /* 0x000fe200078e3cff */
[----:B------:R-:W-:Y:S01]  /*2d60*/  IMAD.SHL.U32 R8, R0, 0x2, RZ ;  /* 0x0000000200087824 */ /* 0x000fe200078e00ff */
[----:B------:R-:W-:Y:S01]  /*2d70*/  LOP3.LUT R12, R12, R3, RZ, 0x3c, !PT ;  /* 0x000000030c0c7212 */ /* 0x000fe200078e3cff */
[----:B------:R-:W-:Y:S02]  /*2d80*/  IMAD.SHL.U32 R3, R7, 0x10, RZ ;  /* 0x0000001007037824 */ /* 0x000fe400078e00ff */
[----:B------:R-:W-:-:S03]  /*2d90*/  VIADD R4, R10, 0x161f14 ;  /* 0x00161f140a047836 */ /* 0x000fc60000000000 */
[----:B------:R-:W0:Y:S01]  /*2da0*/  I2F.F64.U64 R12, R12 ;  /* 0x0000000c000c7312 */ /* 0x000e220000301800 */
[----:B------:R-:W-:Y:S01]  /*2db0*/  LOP3.LUT R8, R0, R8, R3, 0x96, !PT ;  /* 0x0000000800087212 */ /* 0x000fe200078e9603 */
[----:B------:R-:W-:Y:S01]  /*2dc0*/  IMAD.SHL.U32 R3, R9, 0x2, RZ ;  /* 0x0000000209037824 */ /* 0x000fe200078e00ff */
[----:B------:R1:W-:Y:S02]  /*2dd0*/  STL.64 [R1], R4 ;  /* 0x0000000401007387 */ /* 0x0003e40000100a00 */
[----:B------:R-:W-:-:S04]  /*2de0*/  LOP3.LUT R8, R8, R7, RZ, 0x3c, !PT ;  /* 0x0000000708087212 */ /* 0x000fc800078e3cff */
[----:B------:R-:W-:Y:S01]  /*2df0*/  IADD3 R11, PT, PT, R10, 0x10974f, R8 ;  /* 0x0010974f0a0b7810 */ /* 0x000fe20007ffe008 */
[----:B------:R-:W-:Y:S01]  /*2e00*/  IMAD.SHL.U32 R0, R8, 0x10, RZ ;  /* 0x0000001008007824 */ /* 0x000fe200078e00ff */
[----:B0-----:R-:W-:-:S04]  /*2e10*/  DFMA R20, R12, R26, 5.5511151231257827021e-17 ;  /* 0x3c9000000c14742b */ /* 0x001fc8000000001a */
[----:B------:R-:W-:-:S04]  /*2e20*/  LOP3.LUT R9, R9, R3, R0, 0x96, !PT ;  /* 0x0000000309097212 */ /* 0x000fc800078e9600 */
[----:B------:R-:W-:-:S04]  /*2e30*/  LOP3.LUT R9, R9, R8, RZ, 0x3c, !PT ;  /* 0x0000000809097212 */ /* 0x000fc800078e3cff */
[----:B------:R-:W-:Y:S01]  /*2e40*/  IADD3 R12, PT, PT, R9, R4, RZ ;  /* 0x00000004090c7210 */ /* 0x000fe20007ffe0ff */
[----:B------:R-:W-:Y:S01]  /*2e50*/  IMAD.MOV.U32 R24, RZ, RZ, R20 ;  /* 0x000000ffff187224 */ /* 0x000fe200078e0014 */
[----:B------:R-:W-:Y:S01]  /*2e60*/  ISETP.GT.AND P0, PT, R21, 0xfffff, PT ;  /* 0x000fffff1500780c */ /* 0x000fe20003f04270 */
[----:B------:R-:W-:Y:S01]  /*2e70*/  IMAD.MOV.U32 R25, RZ, RZ, R21 ;  /* 0x000000ffff197224 */ /* 0x000fe200078e0015 */
[----:B------:R0:W-:Y:S01]  /*2e80*/  STL.64 [R1+0x10], R8 ;  /* 0x0000100801007387 */ /* 0x0001e20000100a00 */
[----:B------:R-:W-:-:S04]  /*2e90*/  IMAD.WIDE.U32 R12, R12, 0x200000, RZ ;  /* 0x002000000c0c7825 */ /* 0x000fc800078e00ff */
[----:B------:R-:W-:Y:S01]  /*2ea0*/  IMAD.MOV.U32 R3, RZ, RZ, R21 ;  /* 0x000000ffff037224 */ /* 0x000fe200078e0015 */
[----:B------:R-:W-:Y:S01]  /*2eb0*/  LOP3.LUT R10, R12, R11, RZ, 0x3c, !PT ;  /* 0x0000000b0c0a7212 */ /* 0x000fe200078e3cff */
[----:B------:R-:W-:Y:S02]  /*2ec0*/  IMAD.MOV.U32 R11, RZ, RZ, R13 ;  /* 0x000000ffff0b7224 */ /* 0x000fe400078e000d */
[----:B------:R-:W-:Y:S02]  /*2ed0*/  IMAD.MOV.U32 R0, RZ, RZ, R20 ;  /* 0x000000ffff007224 */ /* 0x000fe400078e0014 */
[----:B------:R-:W-:Y:S02]  /*2ee0*/  @!P0 DMUL R24, R24, 1.80143985094819840000e+16 ;  /* 0x4350000018188828 */ /* 0x000fe40000000000 */
[----:B------:R-:W1:Y:S08]  /*2ef0*/  I2F.F64.U64 R10, R10 ;  /* 0x0000000a000a7312 */ /* 0x000e700000301800 */
[----:B------:R-:W-:-:S02]  /*2f00*/  @!P0 IMAD.MOV.U32 R3, RZ, RZ, R25 ;  /* 0x000000ffff038224 */ /* 0x000fc400078e0019 */
[----:B------:R-:W-:Y:S02]  /*2f10*/  @!P0 IMAD.MOV.U32 R0, RZ, RZ, R24 ;  /* 0x000000ffff008224 */ /* 0x000fe400078e0018 */
[----:B------:R-:W-:Y:S01]  /*2f20*/  VIADD R12, R3, 0xffffffff ;  /* 0xffffffff030c7836 */ /* 0x000fe20000000000 */
[----:B-1----:R-:W-:-:S04]  /*2f30*/  DFMA R4, R10, 2.2204460492503130808e-16, R26 ;  /* 0x3cb000000a04782b */ /* 0x002fc8000000001a */
[----:B------:R-:W-:Y:S01]  /*2f40*/  ISETP.GT.U32.AND P1, PT, R12, 0x7feffffe, PT ;  /* 0x7feffffe0c00780c */ /* 0x000fe20003f24070 */
[----:B------:R-:W-:Y:S02]  /*2f50*/  IMAD.MOV.U32 R12, RZ, RZ, -0x3ff ;  /* 0xfffffc01ff0c7424 */ /* 0x000fe400078e00ff */
[----:B------:R-:W-:-:S10]  /*2f60*/  @!P0 IMAD.MOV.U32 R12, RZ, RZ, -0x435 ;  /* 0xfffffbcbff0c8424 */ /* 0x000fd400078e00ff */
[----:B0-----:R-:W-:Y:S05]  /*2f70*/  @P1 BRA `(.L_x_25) ;  /* 0x0000000400041947 */ /* 0x001fea0003800000 */
[----:B------:R-:W-:Y:S01]  /*2f80*/  LOP3.LUT R6, R3, 0xfffff, RZ, 0xc0, !PT ;  /* 0x000fffff03067812 */ /* 0x000fe200078ec0ff */
[----:B------:R-:W-:Y:S01]  /*2f90*/  IMAD.MOV.U32 R10, RZ, RZ, RZ ;  /* 0x000000ffff0a7224 */ /* 0x000fe200078e00ff */
[----:B------:R-:W-:Y:S01]  /*2fa0*/  UMOV UR4, 0x3ae80f1e ;  /* 0x3ae80f1e00047882 */ /* 0x000fe20000000000 */
[----:B------:R-:W-:Y:S01]  /*2fb0*/  IMAD.MOV.U32 R26, RZ, RZ, -0x748574fc ;  /* 0x8b7a8b04ff1a7424 */ /* 0x000fe200078e00ff */
[----:B------:R-:W-:Y:S01]  /*2fc0*/  LOP3.LUT R7, R6, 0x3ff00000, RZ, 0xfc, !PT ;  /* 0x3ff0000006077812 */ /* 0x000fe200078efcff */
[----:B------:R-:W-:Y:S01]  /*2fd0*/  IMAD.MOV.U32 R6, RZ, RZ, R0 ;  /* 0x000000ffff067224 */ /* 0x000fe200078e0000 */
[----:B------:R-:W-:Y:S01]  /*2fe0*/  UMOV UR5, 0x3eb1380b ;  /* 0x3eb1380b00057882 */ /* 0x000fe20000000000 */
[----:B------:R-:W-:Y:S01]  /*2ff0*/  IMAD.MOV.U32 R27, RZ, RZ, 0x3ed0ee25 ;  /* 0x3ed0ee25ff1b7424 */ /* 0x000fe200078e00ff */
[----:B------:R-:W-:Y:S01]  /*3000*/  ISETP.GE.U32.AND P0, PT, R7, 0x3ff6a09f, PT ;  /* 0x3ff6a09f0700780c */ /* 0x000fe20003f06070 */
[----:B------:R-:W-:Y:S01]  /*3010*/  UMOV UR6, 0x80000000 ;  /* 0x8000000000067882 */ /* 0x000fe20000000000 */
[----:B------:R-:W-:Y:S01]  /*3020*/  LEA.HI R3, R3, R12, RZ, 0xc ;  /* 0x0000000c03037211 */ /* 0x000fe200078f60ff */
[----:B------:R-:W-:-:S10]  /*3030*/  UMOV UR7, 0x43300000 ;  /* 0x4330000000077882 */ /* 0x000fd40000000000 */
[----:B------:R-:W-:Y:S02]  /*3040*/  @P0 VIADD R9, R7, 0xfff00000 ;  /* 0xfff0000007090836 */ /* 0x000fe40000000000 */
[----:B------:R-:W-:Y:S02]  /*3050*/  @P0 VIADD R3, R3, 0x1 ;  /* 0x0000000103030836 */ /* 0x000fe40000000000 */
[----:B------:R-:W-:-:S06]  /*3060*/  @P0 IMAD.MOV.U32 R7, RZ, RZ, R9 ;  /* 0x000000ffff070224 */ /* 0x000fcc00078e0009 */
[C---:B------:R-:W-:Y:S02]  /*3070*/  DADD R8, R6.reuse, 1 ;  /* 0x3ff0000006087429 */ /* 0x040fe40000000000 */
[----:B------:R-:W-:-:S04]  /*3080*/  DADD R6, R6, -1 ;  /* 0xbff0000006067429 */ /* 0x000fc80000000000 */
[----:B------:R-:W0:Y:S02]  /*3090*/  MUFU.RCP64H R11, R9 ;  /* 0x00000009000b7308 */ /* 0x000e240000001800 */
[----:B0-----:R-:W-:-:S08]  /*30a0*/  DFMA R20, -R8, R10, 1 ;  /* 0x3ff000000814742b */ /* 0x001fd0000000010a */
[----:B------:R-:W-:-:S08]  /*30b0*/  DFMA R20, R20, R20, R20 ;  /* 0x000000141414722b */ /* 0x000fd00000000014 */
[----:B------:R-:W-:-:S08]  /*30c0*/  DFMA R20, R10, R20, R10 ;  /* 0x000000140a14722b */ /* 0x000fd0000000000a */
[----:B------:R-:W-:-:S08]  /*30d0*/  DMUL R10, R6, R20 ;  /* 0x00000014060a7228 */ /* 0x000fd00000000000 */
[----:B------:R-:W-:-:S08]  /*30e0*/  DFMA R10, R6, R20, R10 ;  /* 0x00000014060a722b */ /* 0x000fd0000000000a */
[----:B------:R-:W-:Y:S02]  /*30f0*/  DMUL R24, R10, R10 ;  /* 0x0000000a0a187228 */ /* 0x000fe40000000000 */
[----:B------:R-:W-:-:S06]  /*3100*/  DADD R12, R6, -R10 ;  /* 0x00000000060c7229 */ /* 0x000fcc000000080a */
[----:B------:R-:W-:Y:S01]  /*3110*/  DFMA R8, R24, UR4, R26 ;  /* 0x0000000418087c2b */ /* 0x000fe2000800001a */
[----:B------:R-:W-:Y:S01]  /*3120*/  UMOV UR4, 0x9f02676f ;  /* 0x9f02676f00047882 */ /* 0x000fe20000000000 */
[----:B------:R-:W-:Y:S01]  /*3130*/  UMOV UR5, 0x3ef3b266 ;  /* 0x3ef3b26600057882 */ /* 0x000fe20000000000 */
[----:B------:R-:W-:Y:S01]  /*3140*/  LOP3.LUT R26, R3, 0x80000000, RZ, 0x3c, !PT ;  /* 0x80000000031a7812 */ /* 0x000fe200078e3cff */
[----:B------:R-:W-:Y:S01]  /*3150*/  IMAD.MOV.U32 R27, RZ, RZ, 0x43300000 ;  /* 0x43300000ff1b7424 */ /* 0x000fe200078e00ff */
[----:B------:R-:W-:-:S03]  /*3160*/  DADD R12, R12, R12 ;  /* 0x000000000c0c7229 */ /* 0x000fc6000000000c */
[----:B------:R-:W-:Y:S01]  /*3170*/  DFMA R8, R24, R8, UR4 ;  /* 0x0000000418087e2b */ /* 0x000fe20008000008 */
[----:B------:R-:W-:Y:S01]  /*3180*/  UMOV UR4, 0xa9ab0956 ;  /* 0xa9ab095600047882 */ /* 0x000fe20000000000 */
[----:B------:R-:W-:Y:S01]  /*3190*/  UMOV UR5, 0x3f1745cb ;  /* 0x3f1745cb00057882 */ /* 0x000fe20000000000 */
[----:B------:R-:W-:Y:S01]  /*31a0*/  DADD R26, R26, -UR6 ;  /* 0x800000061a1a7e29 */ /* 0x000fe20008000000 */
[----:B------:R-:W-:Y:S01]  /*31b0*/  UMOV UR6, 0xfefa39ef ;  /* 0xfefa39ef00067882 */ /* 0x000fe20000000000 */
[----:B------:R-:W-:Y:S01]  /*31c0*/  UMOV UR7, 0x3fe62e42 ;  /* 0x3fe62e4200077882 */ /* 0x000fe20000000000 */
[----:B------:R-:W-:Y:S02]  /*31d0*/  DFMA R12, R6, -R10, R12 ;  /* 0x8000000a060c722b */ /* 0x000fe4000000000c */
[----:B------:R-:W-:Y:S01]  /*31e0*/  DFMA R8, R24, R8, UR4 ;  /* 0x0000000418087e2b */ /* 0x000fe20008000008 */
[----:B------:R-:W-:Y:S01]  /*31f0*/  UMOV UR4, 0x2d1b5154 ;  /* 0x2d1b515400047882 */ /* 0x000fe20000000000 */
[----:B------:R-:W-:Y:S01]  /*3200*/  UMOV UR5, 0x3f3c71c7 ;  /* 0x3f3c71c700057882 */ /* 0x000fe20000000000 */
[----:B------:R-:W-:-:S03]  /*3210*/  DFMA R6, R26, UR6, R10 ;  /* 0x000000061a067c2b */ /* 0x000fc6000800000a */
[----:B------:R-:W-:Y:S02]  /*3220*/  DMUL R12, R20, R12 ;  /* 0x0000000c140c7228 */ /* 0x000fe40000000000 */
[----:B------:R-:W-:Y:S01]  /*3230*/  DFMA R8, R24, R8, UR4 ;  /* 0x0000000418087e2b */ /* 0x000fe20008000008 */
[----:B------:R-:W-:Y:S01]  /*3240*/  UMOV UR4, 0x923be72d ;  /* 0x923be72d00047882 */ /* 0x000fe20000000000 */
[----:B------:R-:W-:-:S06]  /*3250*/  UMOV UR5, 0x3f624924 ;  /* 0x3f62492400057882 */ /* 0x000fcc0000000000 */
        /* <DEDUP_REMOVED lines=8> */
[----:B------:R-:W-:Y:S02]  /*32e0*/  UMOV UR5, 0x3fe62e42 ;  /* 0x3fe62e4200057882 */ /* 0x000fe40000000000 */
[----:B------:R-:W-:Y:S01]  /*32f0*/  DFMA R28, R26, -UR4, R6 ;  /* 0x800000041a1c7c2b */ /* 0x000fe20008000006 */
[----:B------:R-:W-:Y:S01]  /*3300*/  UMOV UR4, 0x3b39803f ;  /* 0x3b39803f00047882 */ /* 0x000fe20000000000 */
[----:B------:R-:W-:Y:S02]  /*3310*/  UMOV UR5, 0x3c7abc9e ;  /* 0x3c7abc9e00057882 */ /* 0x000fe40000000000 */
[----:B------:R-:W-:-:S04]  /*3320*/  DMUL R8, R24, R8 ;  /* 0x0000000818087228 */ /* 0x000fc80000000000 */
[----:B------:R-:W-:-:S04]  /*3330*/  DADD R28, -R10, R28 ;  /* 0x000000000a1c7229 */ /* 0x000fc8000000011c */
[----:B------:R-:W-:-:S08]  /*3340*/  DFMA R8, R10, R8, R12 ;  /* 0x000000080a08722b */ /* 0x000fd0000000000c */
[----:B------:R-:W-:-:S08]  /*3350*/  DADD R8, R8, -R28 ;  /* 0x0000000008087229 */ /* 0x000fd0000000081c */
[----:B------:R-:W-:-:S08]  /*3360*/  DFMA R8, R26, UR4, R8 ;  /* 0x000000041a087c2b */ /* 0x000fd00008000008 */
[----:B------:R-:W-:Y:S01]  /*3370*/  DADD R6, R6, R8 ;  /* 0x0000000006067229 */ /* 0x000fe20000000008 */
[----:B------:R-:W-:Y:S10]  /*3380*/  BRA `(.L_x_26) ;  /* 0x0000000000187947 */ /* 0x000ff40003800000 */
.L_x_25:
[----:B------:R-:W-:Y:S01]  /*3390*/  IMAD.MOV.U32 R6, RZ, RZ, 0x0 ;  /* 0x00000000ff067424 */ /* 0x000fe200078e00ff */
[----:B------:R-:W-:Y:S01]  /*33a0*/  LOP3.LUT P0, RZ, R25, 0x7fffffff, RZ, 0xc0, !PT ;  /* 0x7fffffff19ff7812 */ /* 0x000fe2000780c0ff */
[----:B------:R-:W-:-:S06]  /*33b0*/  IMAD.MOV.U32 R7, RZ, RZ, 0x7ff00000 ;  /* 0x7ff00000ff077424 */ /* 0x000fcc00078e00ff */
[----:B------:R-:W-:-:S10]  /*33c0*/  DFMA R6, R24, R6, +INF ;  /* 0x7ff000001806742b */ /* 0x000fd40000000006 */
[----:B------:R-:W-:Y:S02]  /*33d0*/  FSEL R6, R6, RZ, P0 ;  /* 0x000000ff06067208 */ /* 0x000fe40000000000 */
[----:B------:R-:W-:-:S07]  /*33e0*/  FSEL R7, R7, -QNAN , P0 ;  /* 0xfff0000007077808 */ /* 0x000fce0000000000 */
.L_x_26:
[----:B------:R-:W-:Y:S05]  /*33f0*/  BSYNC.RECONVERGENT B2 ;  /* 0x0000000000027941 */ /* 0x000fea0003800200 */
.L_x_24:
[----:B------:R-:W-:Y:S01]  /*3400*/  DMUL R8, RZ, R4 ;  /* 0x00000004ff087228 */ /* 0x000fe20000000000 */
[----:B------:R-:W-:Y:S01]  /*3410*/  IMAD.SHL.U32 R0, R5, 0x2, RZ ;  /* 0x0000000205007824 */ /* 0x000fe200078e00ff */
[----:B------:R-:W-:Y:S01]  /*3420*/  UMOV UR4, 0x33145c07 ;  /* 0x33145c0700047882 */ /* 0x000fe20000000000 */
[----:B------:R-:W-:Y:S01]  /*3430*/  UMOV UR5, 0x3ca1a626 ;  /* 0x3ca1a62600057882 */ /* 0x000fe20000000000 */
[----:B------:R-:W-:Y:S01]  /*3440*/  IMAD.MOV.U32 R26, RZ, RZ, 0x2cb0d246 ;  /* 0x2cb0d246ff1a7424 */ /* 0x000fe200078e00ff */
[----:B------:R-:W-:Y:S01]  /*3450*/  UMOV UR6, 0xf9785eba ;  /* 0xf9785eba00067882 */ /* 0x000fe20000000000 */
[----:B------:R-:W-:Y:S01]  /*3460*/  ISETP.GT.U32.AND P0, PT, R0, -0x79800000, PT ;  /* 0x868000000000780c */ /* 0x000fe20003f04070 */
[----:B------:R-:W-:Y:S01]  /*3470*/  IMAD.MOV.U32 R27, RZ, RZ, 0x3e5ae5f1 ;  /* 0x3e5ae5f1ff1b7424 */ /* 0x000fe200078e00ff */
[----:B------:R-:W-:Y:S01]  /*3480*/  UMOV UR7, 0x3de5db65 ;  /* 0x3de5db6500077882 */ /* 0x000fe20000000000 */
[----:B------:R-:W-:Y:S01]  /*3490*/  IMAD.MOV.U32 R24, RZ, RZ, -0x3e107ad8 ;  /* 0xc1ef8528ff187424 */ /* 0x000fe200078e00ff */
[----:B------:R-:W-:Y:S01]  /*34a0*/  FSEL R9, R9, R5, P0 ;  /* 0x0000000509097208 */ /* 0x000fe20000000000 */
[----:B------:R-:W-:Y:S01]  /*34b0*/  IMAD.MOV.U32 R25, RZ, RZ, 0x3e21eea7 ;  /* 0x3e21eea7ff197424 */ /* 0x000fe200078e00ff */
[----:B------:R-:W-:Y:S01]  /*34c0*/  FSEL R20, R8, R4, P0 ;  /* 0x0000000408147208 */ /* 0x000fe20000000000 */
[----:B------:R-:W-:Y:S01]  /*34d0*/  DMUL R6, R6, -2 ;  /* 0xc000000006067828 */ /* 0x000fe20000000000 */
[----:B------:R-:W-:Y:S01]  /*34e0*/  IMAD.MOV.U32 R30, RZ, RZ, 0x0 ;  /* 0x00000000ff1e7424 */ /* 0x000fe200078e00ff */
[----:B------:R-:W-:Y:S01]  /*34f0*/  MOV R31, 0x3fd80000 ;  /* 0x3fd80000001f7802 */ /* 0x000fe20000000f00 */
[----:B------:R-:W-:Y:S01]  /*3500*/  VIADD R21, R9, 0x100000 ;  /* 0x0010000009157836 */ /* 0x000fe20000000000 */
[----:B------:R-:W-:Y:S01]  /*3510*/  BSSY.RECONVERGENT B2, `(.L_x_27) ;  /* 0x0000050000027945 */ /* 0x000fe20003800200 */
[----:B------:R-:W-:-:S02]  /*3520*/  IMAD.MOV.U32 R8, RZ, RZ, R20 ;  /* 0x000000ffff087224 */ /* 0x000fc400078e0014 */
[----:B------:R-:W0:Y:S08]  /*3530*/  FRND.F64 R4, R20 ;  /* 0x0000001400047313 */ /* 0x000e300000301800 */
[----:B------:R-:W1:Y:S01]  /*3540*/  F2I.S64.F64 R20, R20 ;  /* 0x0000001400147311 */ /* 0x000e620000301900 */
[----:B0-----:R-:W-:-:S08]  /*3550*/  DFMA R4, R4, -0.5, R8 ;  /* 0xbfe000000404782b */ /* 0x001fd00000000008 */
[C---:B------:R-:W-:Y:S01]  /*3560*/  DMUL R10, R4.reuse, UR4 ;  /* 0x00000004040a7c28 */ /* 0x040fe20008000000 */
[----:B------:R-:W-:Y:S01]  /*3570*/  UMOV UR4, 0x54442d18 ;  /* 0x54442d1800047882 */ /* 0x000fe20000000000 */
[----:B------:R-:W-:Y:S01]  /*3580*/  UMOV UR5, 0x400921fb ;  /* 0x400921fb00057882 */ /* 0x000fe20000000000 */
[C---:B-1----:R-:W-:Y:S02]  /*3590*/  LOP3.LUT R0, R20.reuse, 0x1, RZ, 0xc0, !PT ;  /* 0x0000000114007812 */ /* 0x042fe400078ec0ff */
[----:B------:R-:W-:Y:S02]  /*35a0*/  LOP3.LUT P1, RZ, R20, 0x2, RZ, 0xc0, !PT ;  /* 0x0000000214ff7812 */ /* 0x000fe4000782c0ff */
[----:B------:R-:W-:Y:S01]  /*35b0*/  ISETP.NE.U32.AND P0, PT, R0, 0x1, PT ;  /* 0x000000010000780c */ /* 0x000fe20003f05070 */
[----:B------:R-:W-:Y:S01]  /*35c0*/  DFMA R10, R4, UR4, R10 ;  /* 0x00000004040a7c2b */ /* 0x000fe2000800000a */
[----:B------:R-:W-:Y:S01]  /*35d0*/  UMOV UR4, 0x20fd8164 ;  /* 0x20fd816400047882 */ /* 0x000fe20000000000 */
[----:B------:R-:W-:Y:S01]  /*35e0*/  UMOV UR5, 0x3da8ff83 ;  /* 0x3da8ff8300057882 */ /* 0x000fe20000000000 */
[----:B------:R-:W0:Y:S01]  /*35f0*/  MUFU.RSQ64H R5, R7 ;  /* 0x0000000700057308 */ /* 0x000e220000001c00 */
[----:B------:R-:W-:Y:S01]  /*3600*/  VIADD R4, R7, 0xfcb00000 ;  /* 0xfcb0000007047836 */ /* 0x000fe20000000000 */
[----:B------:R-:W-:-:S03]  /*3610*/  ISETP.NE.U32.AND.EX P0, PT, RZ, RZ, PT, P0 ;  /* 0x000000ffff00720c */ /* 0x000fc60003f05100 */
[----:B------:R-:W-:-:S08]  /*3620*/  DMUL R12, R10, R10 ;  /* 0x0000000a0a0c7228 */ /* 0x000fd00000000000 */
[C---:B------:R-:W-:Y:S01]  /*3630*/  DFMA R26, R12.reuse, UR6, -R26 ;  /* 0x000000060c1a7c2b */ /* 0x040fe2000800081a */
[----:B------:R-:W-:Y:S01]  /*3640*/  UMOV UR6, 0x69ace392 ;  /* 0x69ace39200067882 */ /* 0x000fe20000000000 */
[----:B------:R-:W-:Y:S01]  /*3650*/  DFMA R24, R12, -UR4, R24 ;  /* 0x800000040c187c2b */ /* 0x000fe20008000018 */
[----:B------:R-:W-:Y:S01]  /*3660*/  UMOV UR7, 0x3ec71de3 ;  /* 0x3ec71de300077882 */ /* 0x000fe20000000000 */
[----:B------:R-:W-:Y:S01]  /*3670*/  UMOV UR4, 0x8e06e6d9 ;  /* 0x8e06e6d900047882 */ /* 0x000fe20000000000 */
[----:B------:R-:W-:Y:S01]  /*3680*/  UMOV UR5, 0x3e927e4f ;  /* 0x3e927e4f00057882 */ /* 0x000fe20000000000 */
[----:B0-----:R-:W-:Y:S02]  /*3690*/  DMUL R28, R4, R4 ;  /* 0x00000004041c7228 */ /* 0x001fe40000000000 */
[C---:B------:R-:W-:Y:S01]  /*36a0*/  DFMA R26, R12.reuse, R26, UR6 ;  /* 0x000000060c1a7e2b */ /* 0x040fe2000800001a */
[----:B------:R-:W-:Y:S01]  /*36b0*/  UMOV UR6, 0x19db62a1 ;  /* 0x19db62a100067882 */ /* 0x000fe20000000000 */
[----:B------:R-:W-:Y:S01]  /*36c0*/  DFMA R24, R12, R24, -UR4 ;  /* 0x800000040c187e2b */ /* 0x000fe20008000018 */
[----:B------:R-:W-:Y:S01]  /*36d0*/  UMOV UR7, 0x3f2a01a0 ;  /* 0x3f2a01a000077882 */ /* 0x000fe20000000000 */
[----:B------:R-:W-:Y:S01]  /*36e0*/  UMOV UR4, 0x19ddbce9 ;  /* 0x19ddbce900047882 */ /* 0x000fe20000000000 */
[----:B------:R-:W-:Y:S01]  /*36f0*/  UMOV UR5, 0x3efa01a0 ;  /* 0x3efa01a000057882 */ /* 0x000fe20000000000 */
[----:B------:R-:W-:-:S02]  /*3700*/  DFMA R28, R6, -R28, 1 ;  /* 0x3ff00000061c742b */ /* 0x000fc4000000081c */
[C---:B------:R-:W-:Y:S01]  /*3710*/  DFMA R26, R12.reuse, R26, -UR6 ;  /* 0x800000060c1a7e2b */ /* 0x040fe2000800001a */
[----:B------:R-:W-:Y:S01]  /*3720*/  UMOV UR6, 0x11110818 ;  /* 0x1111081800067882 */ /* 0x000fe20000000000 */
[----:B------:R-:W-:Y:S01]  /*3730*/  DFMA R24, R12, R24, UR4 ;  /* 0x000000040c187e2b */ /* 0x000fe20008000018 */
[----:B------:R-:W-:Y:S01]  /*3740*/  UMOV UR7, 0x3f811111 ;  /* 0x3f81111100077882 */ /* 0x000fe20000000000 */
[----:B------:R-:W-:Y:S01]  /*3750*/  UMOV UR4, 0x16c15d47 ;  /* 0x16c15d4700047882 */ /* 0x000fe20000000000 */
[----:B------:R-:W-:Y:S01]  /*3760*/  UMOV UR5, 0x3f56c16c ;  /* 0x3f56c16c00057882 */ /* 0x000fe20000000000 */
[----:B------:R-:W-:Y:S02]  /*3770*/  DFMA R30, R28, R30, 0.5 ;  /* 0x3fe000001c1e742b */ /* 0x000fe4000000001e */
[C---:B------:R-:W-:Y:S01]  /*3780*/  DFMA R26, R12.reuse, R26, UR6 ;  /* 0x000000060c1a7e2b */ /* 0x040fe2000800001a */
[----:B------:R-:W-:Y:S01]  /*3790*/  UMOV UR6, 0x55555554 ;  /* 0x5555555400067882 */ /* 0x000fe20000000000 */
[----:B------:R-:W-:Y:S01]  /*37a0*/  DFMA R24, R12, R24, -UR4 ;  /* 0x800000040c187e2b */ /* 0x000fe20008000018 */
[----:B------:R-:W-:Y:S01]  /*37b0*/  UMOV UR7, 0x3fc55555 ;  /* 0x3fc5555500077882 */ /* 0x000fe20000000000 */
[----:B------:R-:W-:Y:S01]  /*37c0*/  UMOV UR4, 0x55555551 ;  /* 0x5555555100047882 */ /* 0x000fe20000000000 */
[----:B------:R-:W-:Y:S01]  /*37d0*/  UMOV UR5, 0x3fa55555 ;  /* 0x3fa5555500057882 */ /* 0x000fe20000000000 */
[----:B------:R-:W-:-:S02]  /*37e0*/  DMUL R28, R4, R28 ;  /* 0x0000001c041c7228 */ /* 0x000fc40000000000 */
[C---:B------:R-:W-:Y:S02]  /*37f0*/  DFMA R26, R12.reuse, R26, -UR6 ;  /* 0x800000060c1a7e2b */ /* 0x040fe4000800001a */
[----:B------:R-:W-:-:S04]  /*3800*/  DFMA R24, R12, R24, UR4 ;  /* 0x000000040c187e2b */ /* 0x000fc80008000018 */
[----:B------:R-:W-:Y:S02]  /*3810*/  DFMA R30, R30, R28, R4 ;  /* 0x0000001c1e1e722b */ /* 0x000fe40000000004 */
[C---:B------:R-:W-:Y:S02]  /*3820*/  DFMA R26, R12.reuse, R26, RZ ;  /* 0x0000001a0c1a722b */ /* 0x040fe400000000ff */
[----:B------:R-:W-:-:S04]  /*3830*/  DFMA R24, R12, R24, -0.5 ;  /* 0xbfe000000c18742b */ /* 0x000fc80000000018 */
[----:B------:R-:W-:Y:S02]  /*3840*/  DMUL R32, R6, R30 ;  /* 0x0000001e06207228 */ /* 0x000fe40000000000 */
[----:B------:R-:W-:Y:S01]  /*3850*/  DFMA R26, R10, R26, R10 ;  /* 0x0000001a0a1a722b */ /* 0x000fe2000000000a */
[----:B------:R-:W-:Y:S01]  /*3860*/  VIADD R29, R31, 0xfff00000 ;  /* 0xfff000001f1d7836 */ /* 0x000fe20000000000 */
[----:B------:R-:W-:Y:S01]  /*3870*/  DFMA R24, R12, R24, 1 ;  /* 0x3ff000000c18742b */ /* 0x000fe20000000018 */
[----:B------:R-:W-:-:S03]  /*3880*/  IMAD.MOV.U32 R28, RZ, RZ, R30 ;  /* 0x000000ffff1c7224 */ /* 0x000fc600078e001e */
[----:B------:R-:W-:-:S04]  /*3890*/  DFMA R34, R32, -R32, R6 ;  /* 0x800000202022722b */ /* 0x000fc80000000006 */
[----:B------:R-:W-:Y:S02]  /*38a0*/  LOP3.LUT R3, R27, 0x80000000, RZ, 0x3c, !PT ;  /* 0x800000001b037812 */ /* 0x000fe400078e3cff */
[----:B------:R-:W-:Y:S02]  /*38b0*/  FSEL R10, R24, R26, !P0 ;  /* 0x0000001a180a7208 */ /* 0x000fe40004000000 */
[----:B------:R-:W-:Y:S01]  /*38c0*/  FSEL R11, R25, R27, !P0 ;  /* 0x0000001b190b7208 */ /* 0x000fe20004000000 */
[----:B------:R-:W-:Y:S01]  /*38d0*/  DFMA R20, R34, R28, R32 ;  /* 0x0000001c2214722b */ /* 0x000fe20000000020 */
[----:B------:R-:W-:Y:S02]  /*38e0*/  FSEL R12, R26, R24, !P0 ;  /* 0x000000181a0c7208 */ /* 0x000fe40004000000 */
[----:B------:R-:W-:Y:S02]  /*38f0*/  FSEL R13, R3, R25, !P0 ;  /* 0x00000019030d7208 */ /* 0x000fe40004000000 */
[----:B------:R-:W-:-:S02]  /*3900*/  ISETP.GE.U32.AND P0, PT, R4, 0x7ca00000, PT ;  /* 0x7ca000000400780c */ /* 0x000fc40003f06070 */
[----:B------:R-:W-:Y:S02]  /*3910*/  @P1 LOP3.LUT R3, R11, 0x80000000, RZ, 0x3c, !PT ;  /* 0x800000000b031812 */ /* 0x000fe400078e3cff */
[----:B------:R-:W-:-:S03]  /*3920*/  @P1 LOP3.LUT R23, R13, 0x80000000, RZ, 0x3c, !PT ;  /* 0x800000000d171812 */ /* 0x000fc600078e3cff */
[----:B------:R-:W-:Y:S02]  /*3930*/  @P1 IMAD.MOV.U32 R11, RZ, RZ, R3 ;  /* 0x000000ffff0b1224 */ /* 0x000fe400078e0003 */
[----:B------:R-:W-:-:S04]  /*3940*/  @P1 IMAD.MOV.U32 R13, RZ, RZ, R23 ;  /* 0x000000ffff0d1224 */ /* 0x000fc800078e0017 */
[----:B------:R-:W-:Y:S05]  /*3950*/  @!P0 BRA `(.L_x_28) ;  /* 0x00000000002c8947 */ /* 0x000fea0003800000 */
[----:B------:R-:W-:Y:S01]  /*3960*/  IMAD.MOV.U32 R24, RZ, RZ, R6 ;  /* 0x000000ffff187224 */ /* 0x000fe200078e0006 */
[----:B------:R-:W-:Y:S01]  /*3970*/  MOV R14, 0x39f0 ;  /* 0x000039f0000e7802 */ /* 0x000fe20000000f00 */
[----:B------:R-:W-:Y:S02]  /*3980*/  IMAD.MOV.U32 R25, RZ, RZ, R7 ;  /* 0x000000ffff197224 */ /* 0x000fe400078e0007 */
[----:B------:R-:W-:Y:S02]  /*3990*/  IMAD.MOV.U32 R20, RZ, RZ, R34 ;  /* 0x000000ffff147224 */ /* 0x000fe400078e0022 */
[----:B------:R-:W-:Y:S02]  /*39a0*/  IMAD.MOV.U32 R21, RZ, RZ, R35 ;  /* 0x000000ffff157224 */ /* 0x000fe400078e0023 */
[----:B------:R-:W-:Y:S02]  /*39b0*/  IMAD.MOV.U32 R28, RZ, RZ, R32 ;  /* 0x000000ffff1c7224 */ /* 0x000fe400078e0020 */
[----:B------:R-:W-:-:S02]  /*39c0*/  IMAD.MOV.U32 R0, RZ, RZ, R4 ;  /* 0x000000ffff007224 */ /* 0x000fc400078e0004 */
[----:B------:R-:W-:-:S07]  /*39d0*/  IMAD.MOV.U32 R27, RZ, RZ, R29 ;  /* 0x000000ffff1b7224 */ /* 0x000fce00078e001d */
[----:B------:R-:W-:Y:S05]  /*39e0*/  CALL.REL.NOINC `($__internal_3_$__cuda_sm20_dsqrt_rn_f64_mediumpath_v1) ;  /* 0x0000003400e87944 */ /* 0x000fea0003c00000 */
[----:B------:R-:W-:Y:S02]  /*39f0*/  IMAD.MOV.U32 R20, RZ, RZ, R0 ;  /* 0x000000ffff147224 */ /* 0x000fe400078e0000 */
[----:B------:R-:W-:-:S07]  /*3a00*/  IMAD.MOV.U32 R21, RZ, RZ, R3 ;  /* 0x000000ffff157224 */ /* 0x000fce00078e0003 */
.L_x_28:
[----:B------:R-:W-:Y:S05]  /*3a10*/  BSYNC.RECONVERGENT B2 ;  /* 0x0000000000027941 */ /* 0x000fea0003800200 */
.L_x_27:
[----:B------:R-:W-:Y:S01]  /*3a20*/  DADD R6, RZ, R12 ;  /* 0x00000000ff067229 */ /* 0x000fe2000000000c */
[----:B------:R-:W0:Y:S01]  /*3a30*/  FRND.F64.TRUNC R4, R8 ;  /* 0x0000000800047313 */ /* 0x000e22000030d800 */
[----:B------:R-:W-:Y:S01]  /*3a40*/  IMAD.MOV.U32 R0, RZ, RZ, 0x1 ;  /* 0x00000001ff007424 */ /* 0x000fe200078e00ff */
[----:B------:R-:W-:-:S04]  /*3a50*/  DMUL R12, RZ, R8 ;  /* 0x00000008ff0c7228 */ /* 0x000fc80000000000 */
[----:B------:R1:W-:Y:S01]  /*3a60*/  STL [R1+0x1c], R0 ;  /* 0x00001c0001007387 */ /* 0x0003e20000100800 */
[----:B------:R-:W-:-:S07]  /*3a70*/  DMUL R6, R6, R20 ;  /* 0x0000001406067228 */ /* 0x000fce0000000000 */
[----:B------:R1:W-:Y:S01]  /*3a80*/  STL.64 [R1+0x28], R6 ;  /* 0x0000280601007387 */ /* 0x0003e20000100a00 */
[----:B0-----:R-:W-:-:S06]  /*3a90*/  DSETP.NEU.AND P0, PT, R8, R4, PT ;  /* 0x000000040800722a */ /* 0x001fcc0003f0d000 */
[----:B------:R-:W-:Y:S02]  /*3aa0*/  FSEL R4, R12, R10, !P0 ;  /* 0x0000000a0c047208 */ /* 0x000fe40004000000 */
[----:B------:R-:W-:-:S06]  /*3ab0*/  FSEL R5, R13, R11, !P0 ;  /* 0x0000000b0d057208 */ /* 0x000fcc0004000000 */
[----:B------:R-:W-:Y:S01]  /*3ac0*/  DMUL R4, R20, R4 ;  /* 0x0000000414047228 */ /* 0x000fe20000000000 */
[----:B-1----:R-:W-:Y:S10]  /*3ad0*/  BRA `(.L_x_29) ;  /* 0x0000000000087947 */ /* 0x002ff40003800000 */
.L_x_23:
[----:B------:R0:W5:Y:S04]  /*3ae0*/  LDL.64 R4, [R1+0x28] ;  /* 0x0000280001047983 */ /* 0x0001680000100a00 */
[----:B------:R0:W-:Y:S02]  /*3af0*/  STL [R1+0x1c], RZ ;  /* 0x00001cff01007387 */ /* 0x0001e40000100800 */
.L_x_29:
[----:B------:R-:W-:Y:S05]  /*3b00*/  BSYNC.RECONVERGENT B1 ;  /* 0x0000000000017941 */ /* 0x000fea0003800200 */
.L_x_22:
[----:B------:R-:W1:Y:S01]  /*3b10*/  F2F.F64.F32 R6, R15 ;  /* 0x0000000f00067310 */ /* 0x000e620000201800 */
[----:B------:R-:W-:Y:S01]  /*3b20*/  IMAD.MOV.U32 R12, RZ, RZ, 0x0 ;  /* 0x00000000ff0c7424 */ /* 0x000fe200078e00ff */
[----:B------:R-:W-:Y:S01]  /*3b30*/  BSSY.RECONVERGENT B1, `(.L_x_30) ;  /* 0x000001d000017945 */ /* 0x000fe20003800200 */
[----:B------:R-:W-:-:S05]  /*3b40*/  IMAD.MOV.U32 R13, RZ, RZ, 0x3fd80000 ;  /* 0x3fd80000ff0d7424 */ /* 0x000fca00078e00ff */
[----:B-1----:R-:W1:Y:S01]  /*3b50*/  MUFU.RSQ64H R9, R7 ;  /* 0x0000000700097308 */ /* 0x002e620000001c00 */
[----:B------:R-:W-:-:S05]  /*3b60*/  VIADD R8, R7, 0xfcb00000 ;  /* 0xfcb0000007087836 */ /* 0x000fca0000000000 */
[----:B------:R-:W-:Y:S01]  /*3b70*/  ISETP.GE.U32.AND P0, PT, R8, 0x7ca00000, PT ;  /* 0x7ca000000800780c */ /* 0x000fe20003f06070 */
[----:B-1----:R-:W-:-:S08]  /*3b80*/  DMUL R10, R8, R8 ;  /* 0x00000008080a7228 */ /* 0x002fd00000000000 */
[----:B------:R-:W-:-:S08]  /*3b90*/  DFMA R10, R6, -R10, 1 ;  /* 0x3ff00000060a742b */ /* 0x000fd0000000080a */
[----:B------:R-:W-:Y:S02]  /*3ba0*/  DFMA R12, R10, R12, 0.5 ;  /* 0x3fe000000a0c742b */ /* 0x000fe4000000000c */
[----:B------:R-:W-:-:S08]  /*3bb0*/  DMUL R10, R8, R10 ;  /* 0x0000000a080a7228 */ /* 0x000fd00000000000 */
[----:B------:R-:W-:-:S08]  /*3bc0*/  DFMA R20, R12, R10, R8 ;  /* 0x0000000a0c14722b */ /* 0x000fd00000000008 */
[----:B------:R-:W-:Y:S02]  /*3bd0*/  DMUL R24, R6, R20 ;  /* 0x0000001406187228 */ /* 0x000fe40000000000 */
[----:B------:R-:W-:Y:S02]  /*3be0*/  VIADD R13, R21, 0xfff00000 ;  /* 0xfff00000150d7836 */ /* 0x000fe40000000000 */
[----:B------:R-:W-:-:S04]  /*3bf0*/  IMAD.MOV.U32 R12, RZ, RZ, R20 ;  /* 0x000000ffff0c7224 */ /* 0x000fc800078e0014 */
[----:B------:R-:W-:-:S08]  /*3c00*/  DFMA R26, R24, -R24, R6 ;  /* 0x80000018181a722b */ /* 0x000fd00000000006 */
[----:B------:R-:W-:Y:S01]  /*3c10*/  DFMA R10, R26, R12, R24 ;  /* 0x0000000c1a0a722b */ /* 0x000fe20000000018 */
[----:B------:R-:W-:Y:S10]  /*3c20*/  @!P0 BRA `(.L_x_31) ;  /* 0x0000000000348947 */ /* 0x000ff40003800000 */
[----:B------:R-:W-:Y:S01]  /*3c30*/  IMAD.MOV.U32 R30, RZ, RZ, R20 ;  /* 0x000000ffff1e7224 */ /* 0x000fe200078e0014 */
[----:B------:R-:W-:Y:S01]  /*3c40*/  MOV R14, 0x3ce0 ;  /* 0x00003ce0000e7802 */ /* 0x000fe20000000f00 */
[----:B------:R-:W-:Y:S02]  /*3c50*/  IMAD.MOV.U32 R21, RZ, RZ, R27 ;  /* 0x000000ffff157224 */ /* 0x000fe400078e001b */
[----:B------:R-:W-:Y:S02]  /*3c60*/  IMAD.MOV.U32 R28, RZ, RZ, R24 ;  /* 0x000000ffff1c7224 */ /* 0x000fe400078e0018 */
[----:B------:R-:W-:Y:S02]  /*3c70*/  IMAD.MOV.U32 R33, RZ, RZ, R25 ;  /* 0x000000ffff217224 */ /* 0x000fe400078e0019 */
[----:B------:R-:W-:Y:S02]  /*3c80*/  IMAD.MOV.U32 R20, RZ, RZ, R26 ;  /* 0x000000ffff147224 */ /* 0x000fe400078e001a */
[----:B------:R-:W-:-:S02]  /*3c90*/  IMAD.MOV.U32 R0, RZ, RZ, R8 ;  /* 0x000000ffff007224 */ /* 0x000fc400078e0008 */
[----:B------:R-:W-:Y:S02]  /*3ca0*/  IMAD.MOV.U32 R27, RZ, RZ, R13 ;  /* 0x000000ffff1b7224 */ /* 0x000fe400078e000d */
[----:B------:R-:W-:Y:S02]  /*3cb0*/  IMAD.MOV.U32 R24, RZ, RZ, R6 ;  /* 0x000000ffff187224 */ /* 0x000fe400078e0006 */
[----:B------:R-:W-:-:S07]  /*3cc0*/  IMAD.MOV.U32 R25, RZ, RZ, R7 ;  /* 0x000000ffff197224 */ /* 0x000fce00078e0007 */
[----:B0----5:R-:W-:Y:S05]  /*3cd0*/  CALL.REL.NOINC `($__internal_3_$__cuda_sm20_dsqrt_rn_f64_mediumpath_v1) ;  /* 0x00000034002c7944 */ /* 0x021fea0003c00000 */
[----:B------:R-:W-:Y:S01]  /*3ce0*/  IMAD.MOV.U32 R10, RZ, RZ, R0 ;  /* 0x000000ffff0a7224 */ /* 0x000fe200078e0000 */
[----:B------:R-:W-:-:S07]  /*3cf0*/  MOV R11, R3 ;  /* 0x00000003000b7202 */ /* 0x000fce0000000f00 */
.L_x_31:
[----:B------:R-:W-:Y:S05]  /*3d00*/  BSYNC.RECONVERGENT B1 ;  /* 0x0000000000017941 */ /* 0x000fea0003800200 */
.L_x_30:
[----:B-----5:R-:W-:-:S08]  /*3d10*/  DFMA R4, R10, R4, R6 ;  /* 0x000000040a04722b */ /* 0x020fd00000000006 */
[----:B------:R-:W-:-:S06]  /*3d20*/  DADD R4, R4, 0.5 ;  /* 0x3fe0000004047429 */ /* 0x000fcc0000000000 */
[----:B------:R3:W4:Y:S01]  /*3d30*/  F2I.U32.F64.TRUNC R0, R4 ;  /* 0x0000000400007311 */ /* 0x000722000030d000 */
[----:B------:R-:W-:Y:S05]  /*3d40*/  BRA `(.L_x_20) ;  /* 0x0000000c00c07947 */ /* 0x000fea0003800000 */
.L_x_21:
[----:B------:R0:W5:Y:S04]  /*3d50*/  LDL.64 R20, [R1] ;  /* 0x0000000001147983 */ /* 0x0001680000100a00 */
[----:B------:R0:W5:Y:S04]  /*3d60*/  LDL.64 R6, [R1+0x8] ;  /* 0x0000080001067983 */ /* 0x0001680000100a00 */
[----:B------:R0:W5:Y:S01]  /*3d70*/  LDL.64 R4, [R1+0x10] ;  /* 0x0000100001047983 */ /* 0x0001620000100a00 */
[----:B------:R-:W1:Y:S01]  /*3d80*/  MUFU.LG2 R3, R15 ;  /* 0x0000000f00037308 */ /* 0x000e620000000c00 */
[C---:B------:R-:W-:Y:S01]  /*3d90*/  FADD R10, R15.reuse, -0.12400979548692703247 ;  /* 0xbdfdf8d90f0a7421 */ /* 0x040fe20000000000 */
[----:B------:R-:W-:Y:S01]  /*3da0*/  FADD R11, R15, -1.9738116264343261719 ;  /* 0xbffca5dc0f0b7421 */ /* 0x000fe20000000000 */
[----:B------:R-:W-:Y:S01]  /*3db0*/  UMOV UR4, 0xfefa39ef ;  /* 0xfefa39ef00047882 */ /* 0x000fe20000000000 */
[----:B------:R-:W-:Y:S01]  /*3dc0*/  UMOV UR5, 0x3fe62e42 ;  /* 0x3fe62e4200057882 */ /* 0x000fe20000000000 */
[----:B------:R-:W-:Y:S01]  /*3dd0*/  IMAD.MOV.U32 R13, RZ, RZ, 0x3fb75b84 ;  /* 0x3fb75b84ff0d7424 */ /* 0x000fe200078e00ff */
[----:B------:R-:W-:Y:S01]  /*3de0*/  BSSY.RECONVERGENT B2, `(.L_x_32) ;  /* 0x00000e0000027945 */ /* 0x000fe20003800200 */
[----:B------:R-:W-:Y:S01]  /*3df0*/  IMAD.MOV.U32 R12, RZ, RZ, 0x3e5807d3 ;  /* 0x3e5807d3ff0c7424 */ /* 0x000fe200078e00ff */
[----:B------:R-:W2:Y:S08]  /*3e00*/  MUFU.RSQ R10, R10 ;  /* 0x0000000a000a7308 */ /* 0x000eb00000001400 */
[----:B------:R-:W3:Y:S08]  /*3e10*/  MUFU.RSQ R11, R11 ;  /* 0x0000000b000b7308 */ /* 0x000ef00000001400 */
[----:B-1----:R3:W1:Y:S01]  /*3e20*/  F2F.F64.F32 R8, R3 ;  /* 0x0000000300087310 */ /* 0x0026620000201800 */
[----:B--2---:R-:W-:Y:S01]  /*3e30*/  FFMA R14, R10, R13, 0.00025361074949614703655 ;  /* 0x3984f70f0a0e7423 */ /* 0x004fe2000000000d */
[----:B---3--:R-:W-:Y:S01]  /*3e40*/  FFMA R3, R11, R12, 0.94201731681823730469 ;  /* 0x3f71280c0b037423 */ /* 0x008fe2000000000c */
[----:B-1----:R-:W-:-:S06]  /*3e50*/  DMUL R8, R8, UR4 ;  /* 0x0000000408087c28 */ /* 0x002fcc0008000000 */
[----:B------:R0:W1:Y:S05]  /*3e60*/  F2F.F32.F64 R0, R8 ;  /* 0x0000000800007310 */ /* 0x00006a0000301000 */
.L_x_41:
[----:B0----5:R-:W-:Y:S01]  /*3e70*/  SHF.R.U32.HI R8, RZ, 0x2, R21 ;  /* 0x00000002ff087819 */ /* 0x021fe20000011615 */
[----:B------:R-:W-:Y:S01]  /*3e80*/  IMAD.SHL.U32 R9, R5, 0x10, RZ ;  /* 0x0000001005097824 */ /* 0x000fe200078e00ff */
[----:B------:R-:W-:Y:S01]  /*3e90*/  UMOV UR4, 0xfefa39ef ;  /* 0xfefa39ef00047882 */ /* 0x000fe20000000000 */
[----:B------:R-:W-:Y:S01]  /*3ea0*/  IMAD.MOV.U32 R29, RZ, RZ, 0x2f800000 ;  /* 0x2f800000ff1d7424 */ /* 0x000fe200078e00ff */
[----:B------:R-:W-:Y:S01]  /*3eb0*/  LOP3.LUT R8, R8, R21, RZ, 0x3c, !PT ;  /* 0x0000001508087212 */ /* 0x000fe200078e3cff */
[----:B------:R-:W-:Y:S01]  /*3ec0*/  UMOV UR5, 0x3fe62e42 ;  /* 0x3fe62e4200057882 */ /* 0x000fe20000000000 */
[----:B------:R-:W-:Y:S01]  /*3ed0*/  MUFU.RCP R24, R14 ;  /* 0x0000000e00187308 */ /* 0x000fe20000001000 */
[----:B------:R-:W-:Y:S02]  /*3ee0*/  BSSY.RECONVERGENT B1, `(.L_x_33) ;  /* 0x00000bc000017945 */ /* 0x000fe40003800200 */
[----:B------:R-:W-:-:S05]  /*3ef0*/  IMAD.SHL.U32 R10, R8, 0x2, RZ ;  /* 0x00000002080a7824 */ /* 0x000fca00078e00ff */
[----:B------:R-:W-:Y:S01]  /*3f00*/  LOP3.LUT R10, R8, R10, R9, 0x96, !PT ;  /* 0x0000000a080a7212 */ /* 0x000fe200078e9609 */
[----:B------:R-:W-:-:S03]  /*3f10*/  IMAD.MOV.U32 R8, RZ, RZ, R4 ;  /* 0x000000ffff087224 */ /* 0x000fc600078e0004 */
[----:B------:R-:W-:-:S04]  /*3f20*/  LOP3.LUT R4, R10, R5, RZ, 0x3c, !PT ;  /* 0x000000050a047212 */ /* 0x000fc800078e3cff */
[C---:B------:R-:W-:Y:S01]  /*3f30*/  IADD3 R9, PT, PT, R20.reuse, 0x587c5, R4 ;  /* 0x000587c514097810 */ /* 0x040fe20007ffe004 */
[----:B------:R-:W-:-:S03]  /*3f40*/  VIADD R20, R20, 0xb0f8a ;  /* 0x000b0f8a14147836 */ /* 0x000fc60000000000 */
[----:B------:R-:W-:-:S05]  /*3f50*/  I2FP.F32.U32 R9, R9 ;  /* 0x0000000900097245 */ /* 0x000fca0000201000 */
[----:B------:R-:W-:-:S06]  /*3f60*/  FFMA R9, R9, R29, 1.1641532182693481445e-10 ;  /* 0x2f00000009097423 */ /* 0x000fcc000000001d */
[----:B------:R-:W0:Y:S02]  /*3f70*/  MUFU.RSQ R9, R9 ;  /* 0x0000000900097308 */ /* 0x000e240000001400 */
[----:B0-----:R-:W-:-:S06]  /*3f80*/  FADD R21, R9, -1 ;  /* 0xbf80000009157421 */ /* 0x001fcc0000000000 */
[----:B------:R-:W0:Y:S08]  /*3f90*/  MUFU.LG2 R11, R21 ;  /* 0x00000015000b7308 */ /* 0x000e300000000c00 */
[----:B0-----:R-:W0:Y:S02]  /*3fa0*/  F2F.F64.F32 R10, R11 ;  /* 0x0000000b000a7310 */ /* 0x001e240000201800 */
[----:B0-----:R-:W-:Y:S01]  /*3fb0*/  DMUL R12, R10, UR4 ;  /* 0x000000040a0c7c28 */ /* 0x001fe20008000000 */
[----:B------:R-:W-:Y:S01]  /*3fc0*/  UMOV UR4, 0x652b82fe ;  /* 0x652b82fe00047882 */ /* 0x000fe20000000000 */
[----:B------:R-:W-:-:S08]  /*3fd0*/  UMOV UR5, 0x3ff71547 ;  /* 0x3ff7154700057882 */ /* 0x000fd00000000000 */
[----:B------:R-:W0:Y:S02]  /*3fe0*/  F2F.F32.F64 R12, R12 ;  /* 0x0000000c000c7310 */ /* 0x000e240000301000 */
[----:B0-----:R-:W-:-:S04]  /*3ff0*/  FADD R10, R3, R12 ;  /* 0x0000000c030a7221 */ /* 0x001fc80000000000 */
[----:B------:R-:W-:-:S04]  /*4000*/  FFMA R23, -R24, R10, R15 ;  /* 0x0000000a18177223 */ /* 0x000fc8000000010f */
[----:B------:R-:W0:Y:S02]  /*4010*/  FRND.FLOOR R10, R23 ;  /* 0x00000017000a7307 */ /* 0x000e240000205000 */
[C---:B0-----:R-:W-:Y:S01]  /*4020*/  FADD R9, -R10.reuse, R15 ;  /* 0x0000000f0a097221 */ /* 0x041fe20000000100 */
[----:B------:R-:W-:-:S03]  /*4030*/  FADD R26, R10, 1 ;  /* 0x3f8000000a1a7421 */ /* 0x000fc60000000000 */
[----:B------:R-:W-:Y:S01]  /*4040*/  FFMA R9, R14, R9, -R3 ;  /* 0x000000090e097223 */ /* 0x000fe20000000803 */
[----:B------:R-:W-:Y:S02]  /*4050*/  FADD R28, -R26, R15 ;  /* 0x0000000f1a1c7221 */ /* 0x000fe40000000100 */
[----:B------:R-:W0:Y:S02]  /*4060*/  F2I.TRUNC.NTZ R26, R26 ;  /* 0x0000001a001a7305 */ /* 0x000e24000020f100 */
[----:B------:R-:W-:-:S06]  /*4070*/  FFMA R28, R14, R28, -R3 ;  /* 0x0000001c0e1c7223 */ /* 0x000fcc0000000803 */
[----:B------:R2:W3:Y:S01]  /*4080*/  F2F.F64.F32 R24, R9 ;  /* 0x0000000900187310 */ /* 0x0004e20000201800 */
[----:B0-----:R-:W-:-:S07]  /*4090*/  ISETP.GE.AND P0, PT, R26, 0x9, PT ;  /* 0x000000091a00780c */ /* 0x001fce0003f06270 */
[----:B------:R-:W0:Y:S01]  /*40a0*/  F2F.F64.F32 R12, R28 ;  /* 0x0000001c000c7310 */ /* 0x000e220000201800 */
[----:B--2---:R-:W-:-:S04]  /*40b0*/  SHF.R.U32.HI R9, RZ, 0x2, R6 ;  /* 0x00000002ff097819 */ /* 0x004fc80000011606 */
[----:B------:R-:W-:Y:S01]  /*40c0*/  LOP3.LUT R9, R9, R6, RZ, 0x3c, !PT ;  /* 0x0000000609097212 */ /* 0x000fe200078e3cff */
[----:B------:R-:W-:Y:S01]  /*40d0*/  IMAD.SHL.U32 R6, R4, 0x10, RZ ;  /* 0x0000001004067824 */ /* 0x000fe200078e00ff */
[----:B---3--:R-:W-:Y:S02]  /*40e0*/  DMUL R24, R24, UR4 ;  /* 0x0000000418187c28 */ /* 0x008fe40008000000 */
[----:B0-----:R-:W-:-:S08]  /*40f0*/  DMUL R12, R12, UR4 ;  /* 0x000000040c0c7c28 */ /* 0x001fd00008000000 */
[----:B------:R-:W0:Y:S08]  /*4100*/  F2F.F32.F64 R24, R24 ;  /* 0x0000001800187310 */ /* 0x000e300000301000 */
[----:B------:R-:W2:Y:S08]  /*4110*/  F2F.F32.F64 R12, R12 ;  /* 0x0000000c000c7310 */ /* 0x000eb00000301000 */
[----:B0-----:R-:W0:Y:S08]  /*4120*/  MUFU.EX2 R21, R24 ;  /* 0x0000001800157308 */ /* 0x001e300000000800 */
[----:B--2---:R2:W3:Y:S01]  /*4130*/  MUFU.EX2 R11, R12 ;  /* 0x0000000c000b7308 */ /* 0x0044e20000000800 */
[----:B0-----:R-:W-:Y:S01]  /*4140*/  FADD R21, R21, 1 ;  /* 0x3f80000015157421 */ /* 0x001fe20000000000 */
[----:B--2---:R-:W-:-:S03]  /*4150*/  I2FP.F32.S32 R12, R26 ;  /* 0x0000001a000c7245 */ /* 0x004fc60000201400 */
[----:B------:R-:W-:-:S03]  /*4160*/  FMUL R27, R21, R21 ;  /* 0x00000015151b7220 */ /* 0x000fc60000400000 */
[----:B------:R-:W0:Y:S01]  /*4170*/  F2F.F64.F32 R12, |R12| ;  /* 0x4000000c000c7310 */ /* 0x000e220000201800 */
[----:B---3--:R-:W-:Y:S01]  /*4180*/  FADD R21, R11, 1 ;  /* 0x3f8000000b157421 */ /* 0x008fe20000000000 */
[----:B------:R-:W-:-:S03]  /*4190*/  IMAD.SHL.U32 R11, R9, 0x2, RZ ;  /* 0x00000002090b7824 */ /* 0x000fc600078e00ff */
[----:B------:R-:W-:Y:S02]  /*41a0*/  FMUL R24, R21, R21 ;  /* 0x0000001515187220 */ /* 0x000fe40000400000 */
[----:B------:R-:W-:Y:S01]  /*41b0*/  LOP3.LUT R11, R9, R11, R6, 0x96, !PT ;  /* 0x0000000b090b7212 */ /* 0x000fe200078e9606 */
[----:B------:R-:W-:Y:S03]  /*41c0*/  MUFU.RCP R28, R27 ;  /* 0x0000001b001c7308 */ /* 0x000fe60000001000 */
[----:B------:R-:W-:Y:S01]  /*41d0*/  LOP3.LUT R21, R11, R4, RZ, 0x3c, !PT ;  /* 0x000000040b157212 */ /* 0x000fe200078e3cff */
[----:B------:R-:W-:Y:S02]  /*41e0*/  IMAD.MOV.U32 R11, RZ, RZ, R7 ;  /* 0x000000ffff0b7224 */ /* 0x000fe400078e0007 */
[----:B------:R-:W-:Y:S02]  /*41f0*/  IMAD.MOV.U32 R7, RZ, RZ, R5 ;  /* 0x000000ffff077224 */ /* 0x000fe400078e0005 */
[----:B------:R-:W2:Y:S01]  /*4200*/  MUFU.RCP R9, R24 ;  /* 0x0000001800097308 */ /* 0x000ea20000001000 */
[----:B------:R-:W-:-:S02]  /*4210*/  IMAD.IADD R6, R21, 0x1, R20 ;  /* 0x0000000115067824 */ /* 0x000fc400078e0214 */
[----:B------:R-:W-:-:S03]  /*4220*/  IMAD.MOV.U32 R5, RZ, RZ, R21 ;  /* 0x000000ffff057224 */ /* 0x000fc600078e0015 */
[----:B------:R-:W-:-:S05]  /*4230*/  I2FP.F32.U32 R6, R6 ;  /* 0x0000000600067245 */ /* 0x000fca0000201000 */
[----:B------:R-:W-:Y:S01]  /*4240*/  FFMA R6, R6, R29, 1.1641532182693481445e-10 ;  /* 0x2f00000006067423 */ /* 0x000fe2000000001d */
[----:B--2---:R-:W-:Y:S01]  /*4250*/  FADD R9, R9, -R28 ;  /* 0x8000001c09097221 */ /* 0x004fe20000000000 */
[----:B0-----:R-:W-:Y:S06]  /*4260*/  @!P0 BRA `(.L_x_34) ;  /* 0x0000000400fc8947 */ /* 0x001fec0003800000 */
[----:B------:R-:W0:Y:S01]  /*4270*/  MUFU.RCP64H R25, R13 ;  /* 0x0000000d00197308 */ /* 0x000e220000001800 */
[----:B------:R-:W-:Y:S01]  /*4280*/  VIADD R24, R13, 0x300402 ;  /* 0x003004020d187836 */ /* 0x000fe20000000000 */
[----:B------:R-:W-:Y:S04]  /*4290*/  BSSY.RECONVERGENT B3, `(.L_x_35) ;  /* 0x000000e000037945 */ /* 0x000fe80003800200 */
[----:B------:R-:W-:Y:S01]  /*42a0*/  FSETP.GEU.AND P0, PT, |R24|, 5.8789094863358348022e-39, PT ;  /* 0x004004021800780b */ /* 0x000fe20003f0e200 */
[----:B0-----:R-:W-:-:S08]  /*42b0*/  DFMA R26, -R12, R24, 1 ;  /* 0x3ff000000c1a742b */ /* 0x001fd00000000118 */
[----:B------:R-:W-:-:S08]  /*42c0*/  DFMA R26, R26, R26, R26 ;  /* 0x0000001a1a1a722b */ /* 0x000fd0000000001a */
[----:B------:R-:W-:-:S08]  /*42d0*/  DFMA R26, R24, R26, R24 ;  /* 0x0000001a181a722b */ /* 0x000fd00000000018 */
[----:B------:R-:W-:-:S08]  /*42e0*/  DFMA R28, -R12, R26, 1 ;  /* 0x3ff000000c1c742b */ /* 0x000fd0000000011a */
[----:B------:R-:W-:Y:S01]  /*42f0*/  DFMA R24, R26, R28, R26 ;  /* 0x0000001c1a18722b */ /* 0x000fe2000000001a */
[----:B------:R-:W-:Y:S10]  /*4300*/  @P0 BRA `(.L_x_36) ;  /* 0x0000000000180947 */ /* 0x000ff40003800000 */
[----:B------:R-:W-:Y:S02]  /*4310*/  LOP3.LUT R21, R13, 0x7fffffff, RZ, 0xc0, !PT ;  /* 0x7fffffff0d157812 */ /* 0x000fe400078ec0ff */
[----:B------:R-:W-:-:S03]  /*4320*/  MOV R30, 0x4350 ;  /* 0x00004350001e7802 */ /* 0x000fc60000000f00 */
[----:B------:R-:W-:-:S07]  /*4330*/  VIADD R21, R21, 0xfff00000 ;  /* 0xfff0000015157836 */ /* 0x000fce0000000000 */
[----:B-1----:R-:W-:Y:S05]  /*4340*/  CALL.REL.NOINC `($__internal_2_$__cuda_sm20_dblrcp_rn_slowpath_v3) ;  /* 0x0000002800e47944 */ /* 0x002fea0003c00000 */
[----:B------:R-:W-:Y:S02]  /*4350*/  IMAD.MOV.U32 R24, RZ, RZ, R21 ;  /* 0x000000ffff187224 */ /* 0x000fe400078e0015 */
[----:B------:R-:W-:-:S07]  /*4360*/  IMAD.MOV.U32 R25, RZ, RZ, R26 ;  /* 0x000000ffff197224 */ /* 0x000fce00078e001a */
.L_x_36:
[----:B------:R-:W-:Y:S05]  /*4370*/  BSYNC.RECONVERGENT B3 ;  /* 0x0000000000037941 */ /* 0x000fea0003800200 */
.L_x_35:
[----:B------:R-:W-:Y:S01]  /*4380*/  DMUL R26, R24, R24 ;  /* 0x00000018181a7228 */ /* 0x000fe20000000000 */
[----:B------:R-:W-:Y:S01]  /*4390*/  IMAD.MOV.U32 R28, RZ, RZ, -0x6d8c7041 ;  /* 0x92738fbfff1c7424 */ /* 0x000fe200078e00ff */
[----:B------:R-:W-:Y:S01]  /*43a0*/  UMOV UR4, 0x34783f9 ;  /* 0x034783f900047882 */ /* 0x000fe20000000000 */
[----:B------:R-:W-:Y:S01]  /*43b0*/  IMAD.MOV.U32 R29, RZ, RZ, 0x3f4b68b9 ;  /* 0x3f4b68b9ff1d7424 */ /* 0x000fe200078e00ff */
[----:B------:R-:W-:Y:S01]  /*43c0*/  UMOV UR5, 0x3f5ac321 ;  /* 0x3f5ac32100057882 */ /* 0x000fe20000000000 */
[----:B------:R-:W-:Y:S01]  /*43d0*/  ISETP.GT.AND P0, PT, R13, 0xfffff, PT ;  /* 0x000fffff0d00780c */ /* 0x000fe20003f04270 */
[----:B------:R-:W-:Y:S01]  /*43e0*/  IMAD.MOV.U32 R30, RZ, RZ, R12 ;  /* 0x000000ffff1e7224 */ /* 0x000fe200078e000c */
[----:B------:R-:W-:Y:S01]  /*43f0*/  BSSY.RECONVERGENT B3, `(.L_x_37) ;  /* 0x0000060000037945 */ /* 0x000fe20003800200 */
[--C-:B------:R-:W-:Y:S01]  /*4400*/  IMAD.MOV.U32 R31, RZ, RZ, R13.reuse ;  /* 0x000000ffff1f7224 */ /* 0x100fe200078e000d */
[----:B------:R-:W-:Y:S01]  /*4410*/  DFMA R28, R26, -UR4, R28 ;  /* 0x800000041a1c7c2b */ /* 0x000fe2000800001c */
[----:B------:R-:W-:Y:S01]  /*4420*/  UMOV UR4, 0x1e4f7b8c ;  /* 0x1e4f7b8c00047882 */ /* 0x000fe20000000000 */
[----:B------:R-:W-:Y:S01]  /*4430*/  UMOV UR5, 0x3f4380d0 ;  /* 0x3f4380d000057882 */ /* 0x000fe20000000000 */
[----:B------:R-:W-:-:S05]  /*4440*/  IMAD.MOV.U32 R21, RZ, RZ, R13 ;  /* 0x000000ffff157224 */ /* 0x000fca00078e000d */
[----:B------:R-:W-:Y:S01]  /*4450*/  DFMA R28, R26, R28, -UR4 ;  /* 0x800000041a1c7e2b */ /* 0x000fe2000800001c */
[----:B------:R-:W-:Y:S01]  /*4460*/  UMOV UR4, 0xa29f7264 ;  /* 0xa29f726400047882 */ /* 0x000fe20000000000 */
[----:B------:R-:W-:Y:S01]  /*4470*/  UMOV UR5, 0x3f4a019f ;  /* 0x3f4a019f00057882 */ /* 0x000fe20000000000 */
[----:B------:R-:W-:-:S05]  /*4480*/  @!P0 DMUL R30, R12, 1.80143985094819840000e+16 ;  /* 0x435000000c1e8828 */ /* 0x000fca0000000000 */
[----:B------:R-:W-:Y:S01]  /*4490*/  DFMA R28, R26, R28, UR4 ;  /* 0x000000041a1c7e2b */ /* 0x000fe2000800001c */
[----:B------:R-:W-:Y:S01]  /*44a0*/  UMOV UR4, 0x16b2acec ;  /* 0x16b2acec00047882 */ /* 0x000fe20000000000 */
[----:B------:R-:W-:-:S03]  /*44b0*/  UMOV UR5, 0x3f66c16c ;  /* 0x3f66c16c00057882 */ /* 0x000fc60000000000 */
[----:B------:R-:W-:-:S03]  /*44c0*/  @!P0 IMAD.MOV.U32 R21, RZ, RZ, R31 ;  /* 0x000000ffff158224 */ /* 0x000fc600078e001f */
[----:B------:R-:W-:Y:S01]  /*44d0*/  DFMA R28, R26, R28, -UR4 ;  /* 0x800000041a1c7e2b */ /* 0x000fe2000800001c */
[----:B------:R-:W-:Y:S01]  /*44e0*/  UMOV UR4, 0x55555545 ;  /* 0x5555554500047882 */ /* 0x000fe20000000000 */
[----:B------:R-:W-:-:S06]  /*44f0*/  UMOV UR5, 0x3fb55555 ;  /* 0x3fb5555500057882 */ /* 0x000fcc0000000000 */
[----:B------:R-:W-:Y:S01]  /*4500*/  DFMA R26, R26, R28, UR4 ;  /* 0x000000041a1a7e2b */ /* 0x000fe2000800001c */
[----:B------:R-:W-:Y:S01]  /*4510*/  UMOV UR4, 0xc864beae ;  /* 0xc864beae00047882 */ /* 0x000fe20000000000 */
[----:B------:R-:W-:Y:S01]  /*4520*/  VIADD R28, R21, 0xffffffff ;  /* 0xffffffff151c7836 */ /* 0x000fe20000000000 */
[----:B------:R-:W-:-:S04]  /*4530*/  UMOV UR5, 0x3fed67f1 ;  /* 0x3fed67f100057882 */ /* 0x000fc80000000000 */
[----:B------:R-:W-:Y:S01]  /*4540*/  ISETP.GT.U32.AND P1, PT, R28, 0x7feffffe, PT ;  /* 0x7feffffe1c00780c */ /* 0x000fe20003f24070 */
[----:B------:R-:W-:Y:S01]  /*4550*/  DFMA R24, R26, R24, UR4 ;  /* 0x000000041a187e2b */ /* 0x000fe20008000018 */
[----:B------:R-:W-:Y:S02]  /*4560*/  IMAD.MOV.U32 R28, RZ, RZ, -0x3ff ;  /* 0xfffffc01ff1c7424 */ /* 0x000fe400078e00ff */
[----:B------:R-:W-:Y:S02]  /*4570*/  IMAD.MOV.U32 R26, RZ, RZ, R12 ;  /* 0x000000ffff1a7224 */ /* 0x000fe400078e000c */
[----:B------:R-:W-:Y:S02]  /*4580*/  @!P0 IMAD.MOV.U32 R28, RZ, RZ, -0x435 ;  /* 0xfffffbcbff1c8424 */ /* 0x000fe400078e00ff */
[----:B------:R-:W-:-:S05]  /*4590*/  @!P0 IMAD.MOV.U32 R26, RZ, RZ, R30 ;  /* 0x000000ffff1a8224 */ /* 0x000fca00078e001e */
[----:B------:R-:W-:Y:S05]  /*45a0*/  @P1 BRA `(.L_x_38) ;  /* 0x0000000000f81947 */ /* 0x000fea0003800000 */
[----:B------:R-:W-:Y:S01]  /*45b0*/  LOP3.LUT R27, R21, 0xfffff, RZ, 0xc0, !PT ;  /* 0x000fffff151b7812 */ /* 0x000fe200078ec0ff */
[----:B------:R-:W-:Y:S01]  /*45c0*/  IMAD.MOV.U32 R30, RZ, RZ, RZ ;  /* 0x000000ffff1e7224 */ /* 0x000fe200078e00ff */
[----:B------:R-:W-:Y:S01]  /*45d0*/  UMOV UR4, 0x3ae80f1e ;  /* 0x3ae80f1e00047882 */ /* 0x000fe20000000000 */
[----:B------:R-:W-:Y:S01]  /*45e0*/  UMOV UR5, 0x3eb1380b ;  /* 0x3eb1380b00057882 */ /* 0x000fe20000000000 */
[----:B------:R-:W-:Y:S02]  /*45f0*/  LOP3.LUT R27, R27, 0x3ff00000, RZ, 0xfc, !PT ;  /* 0x3ff000001b1b7812 */ /* 0x000fe400078efcff */
[----:B------:R-:W-:Y:S02]  /*4600*/  LEA.HI R28, R21, R28, RZ, 0xc ;  /* 0x0000001c151c7211 */ /* 0x000fe400078f60ff */
[----:B------:R-:W-:-:S13]  /*4610*/  ISETP.GE.U32.AND P0, PT, R27, 0x3ff6a09f, PT ;  /* 0x3ff6a09f1b00780c */ /* 0x000fda0003f06070 */
[----:B------:R-:W-:Y:S02]  /*4620*/  @P0 VIADD R29, R27, 0xfff00000 ;  /* 0xfff000001b1d0836 */ /* 0x000fe40000000000 */
[----:B------:R-:W-:-:S03]  /*4630*/  @P0 VIADD R28, R28, 0x1 ;  /* 0x000000011c1c0836 */ /* 0x000fc60000000000 */
[----:B------:R-:W-:Y:S01]  /*4640*/  @P0 MOV R27, R29 ;  /* 0x0000001d001b0202 */ /* 0x000fe20000000f00 */
[----:B------:R-:W-:Y:S01]  /*4650*/  IMAD.MOV.U32 R29, RZ, RZ, 0x43300000 ;  /* 0x43300000ff1d7424 */ /* 0x000fe200078e00ff */
[----:B------:R-:W-:-:S04]  /*4660*/  LOP3.LUT R28, R28, 0x80000000, RZ, 0x3c, !PT ;  /* 0x800000001c1c7812 */ /* 0x000fc800078e3cff */
[----:B------:R-:W-:-:S06]  /*4670*/  DADD R32, R26, 1 ;  /* 0x3ff000001a207429 */ /* 0x000fcc0000000000 */
[----:B------:R-:W0:Y:S02]  /*4680*/  MUFU.RCP64H R31, R33 ;  /* 0x00000021001f7308 */ /* 0x000e240000001800 */
[----:B0-----:R-:W-:-:S08]  /*4690*/  DFMA R34, -R32, R30, 1 ;  /* 0x3ff000002022742b */ /* 0x001fd0000000011e */
[----:B------:R-:W-:-:S08]  /*46a0*/  DFMA R34, R34, R34, R34 ;  /* 0x000000222222722b */ /* 0x000fd00000000022 */
[----:B------:R-:W-:Y:S02]  /*46b0*/  DFMA R34, R30, R34, R30 ;  /* 0x000000221e22722b */ /* 0x000fe4000000001e */
[----:B------:R-:W-:-:S08]  /*46c0*/  DADD R30, R26, -1 ;  /* 0xbff000001a1e7429 */ /* 0x000fd00000000000 */
[----:B------:R-:W-:-:S08]  /*46d0*/  DMUL R26, R30, R34 ;  /* 0x000000221e1a7228 */ /* 0x000fd00000000000 */
[----:B------:R-:W-:-:S08]  /*46e0*/  DFMA R26, R30, R34, R26 ;  /* 0x000000221e1a722b */ /* 0x000fd0000000001a */
[----:B------:R-:W-:Y:S02]  /*46f0*/  DADD R36, R30, -R26 ;  /* 0x000000001e247229 */ /* 0x000fe4000000081a */
[----:B------:R-:W-:-:S06]  /*4700*/  DMUL R32, R26, R26 ;  /* 0x0000001a1a207228 */ /* 0x000fcc0000000000 */
[----:B------:R-:W-:-:S08]  /*4710*/  DADD R36, R36, R36 ;  /* 0x0000000024247229 */ /* 0x000fd00000000024 */
[----:B------:R-:W-:-:S08]  /*4720*/  DFMA R30, R30, -R26, R36 ;  /* 0x8000001a1e1e722b */ /* 0x000fd00000000024 */
[----:B------:R-:W-:Y:S01]  /*4730*/  DMUL R30, R34, R30 ;  /* 0x0000001e221e7228 */ /* 0x000fe20000000000 */
[----:B------:R-:W-:Y:S02]  /*4740*/  IMAD.MOV.U32 R34, RZ, RZ, -0x748574fc ;  /* 0x8b7a8b04ff227424 */ /* 0x000fe400078e00ff */
[----:B------:R-:W-:-:S06]  /*4750*/  IMAD.MOV.U32 R35, RZ, RZ, 0x3ed0ee25 ;  /* 0x3ed0ee25ff237424 */ /* 0x000fcc00078e00ff */
[----:B------:R-:W-:Y:S01]  /*4760*/  DFMA R34, R32, UR4, R34 ;  /* 0x0000000420227c2b */ /* 0x000fe20008000022 */
        /* <DEDUP_REMOVED lines=20> */
[----:B------:R-:W-:Y:S01]  /*48b0*/  DADD R28, R28, -UR4 ;  /* 0x800000041c1c7e29 */ /* 0x000fe20008000000 */
[----:B------:R-:W-:Y:S01]  /*48c0*/  UMOV UR4, 0xfefa39ef ;  /* 0xfefa39ef00047882 */ /* 0x000fe20000000000 */
[----:B------:R-:W-:Y:S02]  /*48d0*/  UMOV UR5, 0x3fe62e42 ;  /* 0x3fe62e4200057882 */ /* 0x000fe40000000000 */
[----:B------:R-:W-:-:S04]  /*48e0*/  DMUL R34, R32, R34 ;  /* 0x0000002220227228 */ /* 0x000fc80000000000 */
[----:B------:R-:W-:-:S04]  /*48f0*/  DFMA R32, R28, UR4, R26 ;  /* 0x000000041c207c2b */ /* 0x000fc8000800001a */
[----:B------:R-:W-:-:S04]  /*4900*/  DFMA R30, R26, R34, R30 ;  /* 0x000000221a1e722b */ /* 0x000fc8000000001e */
[----:B------:R-:W-:Y:S01]  /*4910*/  DFMA R34, R28, -UR4, R32 ;  /* 0x800000041c227c2b */ /* 0x000fe20008000020 */
[----:B------:R-:W-:Y:S01]  /*4920*/  UMOV UR4, 0x3b39803f ;  /* 0x3b39803f00047882 */ /* 0x000fe20000000000 */
[----:B------:R-:W-:-:S06]  /*4930*/  UMOV UR5, 0x3c7abc9e ;  /* 0x3c7abc9e00057882 */ /* 0x000fcc0000000000 */
[----:B------:R-:W-:-:S08]  /*4940*/  DADD R34, -R26, R34 ;  /* 0x000000001a227229 */ /* 0x000fd00000000122 */
[----:B------:R-:W-:-:S08]  /*4950*/  DADD R30, R30, -R34 ;  /* 0x000000001e1e7229 */ /* 0x000fd00000000822 */
[----:B------:R-:W-:-:S08]  /*4960*/  DFMA R30, R28, UR4, R30 ;  /* 0x000000041c1e7c2b */ /* 0x000fd0000800001e */
[----:B------:R-:W-:Y:S01]  /*4970*/  DADD R30, R32, R30 ;  /* 0x00000000201e7229 */ /* 0x000fe2000000001e */
[----:B------:R-:W-:Y:S10]  /*4980*/  BRA `(.L_x_39) ;  /* 0x0000000000187947 */ /* 0x000ff40003800000 */
.L_x_38:
[----:B------:R-:W-:Y:S01]  /*4990*/  IMAD.MOV.U32 R26, RZ, RZ, 0x0 ;  /* 0x00000000ff1a7424 */ /* 0x000fe200078e00ff */
[----:B------:R-:W-:Y:S01]  /*49a0*/  LOP3.LUT P0, RZ, R31, 0x7fffffff, RZ, 0xc0, !PT ;  /* 0x7fffffff1fff7812 */ /* 0x000fe2000780c0ff */
[----:B------:R-:W-:-:S06]  /*49b0*/  IMAD.MOV.U32 R27, RZ, RZ, 0x7ff00000 ;  /* 0x7ff00000ff1b7424 */ /* 0x000fcc00078e00ff */
[----:B------:R-:W-:-:S10]  /*49c0*/  DFMA R26, R30, R26, +INF ;  /* 0x7ff000001e1a742b */ /* 0x000fd4000000001a */
[----:B------:R-:W-:Y:S02]  /*49d0*/  FSEL R30, R26, RZ, P0 ;  /* 0x000000ff1a1e7208 */ /* 0x000fe40000000000 */
[----:B------:R-:W-:-:S07]  /*49e0*/  FSEL R31, R27, -QNAN , P0 ;  /* 0xfff000001b1f7808 */ /* 0x000fce0000000000 */
.L_x_39:
[----:B------:R-:W-:Y:S05]  /*49f0*/  BSYNC.RECONVERGENT B3 ;  /* 0x0000000000037941 */ /* 0x000fea0003800200 */
.L_x_37:
[----:B------:R-:W-:Y:S02]  /*4a00*/  DMUL R30, R30, 0.5 ;  /* 0x3fe000001e1e7828 */ /* 0x000fe40000000000 */
[----:B------:R-:W-:-:S08]  /*4a10*/  DADD R26, R12, -0.5 ;  /* 0xbfe000000c1a7429 */ /* 0x000fd00000000000 */
[CC--:B------:R-:W-:Y:S02]  /*4a20*/  DFMA R12, R30.reuse, R26.reuse, -R12 ;  /* 0x0000001a1e0c722b */ /* 0x0c0fe4000000080c */
[----:B------:R-:W-:-:S08]  /*4a30*/  DFMA R24, R30, R26, R24 ;  /* 0x0000001a1e18722b */ /* 0x000fd00000000018 */
[----:B------:R-:W-:Y:S01]  /*4a40*/  DADD R24, R12, R24 ;  /* 0x000000000c187229 */ /* 0x000fe20000000018 */
[----:B------:R-:W-:Y:S10]  /*4a50*/  BRA `(.L_x_40) ;  /* 0x0000000000107947 */ /* 0x000ff40003800000 */
.L_x_34:
[----:B------:R-:W0:Y:S01]  /*4a60*/  F2I.F64.TRUNC R12, R12 ;  /* 0x0000000c000c7311 */ /* 0x000e22000030d100 */
[----:B------:R-:W-:Y:S02]  /*4a70*/  UMOV UR4, 0x8 ;  /* 0x0000000800047882 */ /* 0x000fe40000000000 */
[----:B0-----:R-:W-:-:S06]  /*4a80*/  LEA R24, R12, -UR4, 0x3 ;  /* 0x800000040c187c11 */ /* 0x001fcc000f8e18ff */
[----:B------:R-:W0:Y:S02]  /*4a90*/  LDC.64 R24, c[0x3][R24] ;  /* 0x00c0000018187b82 */ /* 0x000e240000000a00 */
.L_x_40:
[----:B------:R-:W-:Y:S05]  /*4aa0*/  BSYNC.RECONVERGENT B1 ;  /* 0x0000000000017941 */ /* 0x000fea0003800200 */
.L_x_33:
[----:B0-----:R-:W0:Y:S01]  /*4ab0*/  F2F.F32.F64 R24, R24 ;  /* 0x0000001800187310 */ /* 0x001e220000301000 */
[----:B-1----:R-:W-:Y:S01]  /*4ac0*/  FFMA R13, R0, R10, -R15 ;  /* 0x0000000a000d7223 */ /* 0x002fe2000000080f */
[----:B------:R-:W-:Y:S01]  /*4ad0*/  UMOV UR4, 0x652b82fe ;  /* 0x652b82fe00047882 */ /* 0x000fe20000000000 */
[----:B------:R-:W-:Y:S01]  /*4ae0*/  UMOV UR5, 0x3ff71547 ;  /* 0x3ff7154700057882 */ /* 0x000fe20000000000 */
[----:B------:R-:W-:-:S04]  /*4af0*/  FMUL R9, R9, 1.2999999523162841797 ;  /* 0x3fa6666609097820 */ /* 0x000fc80000400000 */
[----:B------:R-:W-:Y:S01]  /*4b00*/  FMUL R6, R6, R9 ;  /* 0x0000000906067220 */ /* 0x000fe20000400000 */
[----:B------:R-:W-:Y:S01]  /*4b10*/  F2F.F64.F32 R26, R9 ;  /* 0x00000009001a7310 */ /* 0x000fe20000201800 */
[----:B0-----:R-:W-:-:S07]  /*4b20*/  FADD R10, -R24, R13 ;  /* 0x0000000d180a7221 */ /* 0x001fce0000000100 */
[----:B------:R-:W0:Y:S02]  /*4b30*/  F2F.F64.F32 R12, R10 ;  /* 0x0000000a000c7310 */ /* 0x000e240000201800 */
[----:B0-----:R-:W-:Y:S01]  /*4b40*/  DMUL R12, R12, UR4 ;  /* 0x000000040c0c7c28 */ /* 0x001fe20008000000 */
[----:B------:R-:W-:Y:S01]  /*4b50*/  UMOV UR4, 0xc924223 ;  /* 0x0c92422300047882 */ /* 0x000fe20000000000 */
[----:B------:R-:W-:-:S08]  /*4b60*/  UMOV UR5, 0x3bc79ca1 ;  /* 0x3bc79ca100057882 */ /* 0x000fd00000000000 */
[----:B------:R-:W0:Y:S08]  /*4b70*/  F2F.F32.F64 R12, R12 ;  /* 0x0000000c000c7310 */ /* 0x000e300000301000 */
[----:B0-----:R-:W0:Y:S02]  /*4b80*/  MUFU.EX2 R21, R12 ;  /* 0x0000000c00157308 */ /* 0x001e240000000800 */
[----:B0-----:R-:W-:Y:S01]  /*4b90*/  FSETP.GEU.AND P0, PT, R6, R21, PT ;  /* 0x000000150600720b */ /* 0x001fe20003f0e000 */
[----:B------:R-:W-:-:S02]  /*4ba0*/  IMAD.MOV.U32 R6, RZ, RZ, R8 ;  /* 0x000000ffff067224 */ /* 0x000fc400078e0008 */
[----:B------:R-:W-:-:S10]  /*4bb0*/  IMAD.MOV.U32 R21, RZ, RZ, R11 ;  /* 0x000000ffff157224 */ /* 0x000fd400078e000b */
[----:B------:R-:W-:-:S14]  /*4bc0*/  DSETP.LTU.OR P0, PT, R26, UR4, P0 ;  /* 0x000000041a007e2a */ /* 0x000fdc0008709400 */
[----:B------:R-:W-:Y:S05]  /*4bd0*/  @P0 BRA `(.L_x_41) ;  /* 0xfffffff000a40947 */ /* 0x000fea000383ffff */
[----:B------:R-:W-:Y:S05]  /*4be0*/  BSYNC.RECONVERGENT B2 ;  /* 0x0000000000027941 */ /* 0x000fea0003800200 */
.L_x_32:
[----:B------:R-:W-:Y:S01]  /*4bf0*/  IMAD.MOV.U32 R9, RZ, RZ, R7 ;  /* 0x000000ffff097224 */ /* 0x000fe200078e0007 */
[----:B------:R1:W-:Y:S01]  /*4c00*/  STL.64 [R1+0x10], R4 ;  /* 0x0000100401007387 */ /* 0x0003e20000100a00 */
[----:B------:R-:W-:Y:S01]  /*4c10*/  IMAD.MOV.U32 R10, RZ, RZ, R20 ;  /* 0x000000ffff0a7224 */ /* 0x000fe200078e0014 */
[----:B------:R1:W2:Y:S02]  /*4c20*/  F2I.U32.FLOOR.NTZ R0, R23 ;  /* 0x0000001700007305 */ /* 0x0002a40000207000 */
[----:B------:R1:W-:Y:S04]  /*4c30*/  STL.64 [R1+0x8], R8 ;  /* 0x0000080801007387 */ /* 0x0003e80000100a00 */
[----:B------:R1:W-:Y:S02]  /*4c40*/  STL.64 [R1], R10 ;  /* 0x0000000a01007387 */ /* 0x0003e40000100a00 */
.L_x_20:
[----:B------:R-:W-:Y:S05]  /*4c50*/  BSYNC.RECONVERGENT B0 ;  /* 0x0000000000007941 */ /* 0x000fea0003800200 */
.L_x_16:
[----:B--2-4-:R-:W-:Y:S01]  /*4c60*/  I2FP.F32.U32 R0, R0 ;  /* 0x0000000000007245 */ /* 0x014fe20000201000 */
[----:B01-3--:R-:W-:Y:S01]  /*4c70*/  IMAD.MOV.U32 R4, RZ, RZ, R16 ;  /* 0x000000ffff047224 */ /* 0x00bfe200078e0010 */
[----:B------:R-:W-:Y:S01]  /*4c80*/  MOV R20, 0x4cd0 ;  /* 0x00004cd000147802 */ /* 0x000fe20000000f00 */
[----:B------:R-:W-:Y:S02]  /*4c90*/  IMAD.MOV.U32 R5, RZ, RZ, R2 ;  /* 0x000000ffff057224 */ /* 0x000fe400078e0002 */
[----:B------:R-:W-:Y:S01]  /*4ca0*/  FADD R6, R0, 0.55555552244186401367 ;  /* 0x3f0e38e300067421 */ /* 0x000fe20000000000 */
[----:B------:R-:W-:-:S07]  /*4cb0*/  IMAD.MOV.U32 R21, RZ, RZ, 0x0 ;  /* 0x00000000ff157424 */ /* 0x000fce00078e00ff */
[----:B------:R-:W-:Y:S05]  /*4cc0*/  CALL.REL.NOINC `($_Z19heston_exact_kernelPfm$_Z18gamma_distributionP17curandStateXORWOWf) ;  /* 0x0000000800207944 */ /* 0x000fea0003c00000 */
[----:B------:R-:W-:Y:S01]  /*4cd0*/  FADD R3, -R19, 1 ;  /* 0x3f80000013037421 */ /* 0x000fe20000000100 */
[----:B------:R-:W-:-:S03]  /*4ce0*/  UISETP.NE.AND UP0, UPT, UR39, URZ, UPT ;  /* 0x000000ff2700728c */ /* 0x000fc6000bf05270 */
[----:B------:R-:W-:-:S04]  /*4cf0*/  FMUL R3, R3, 0.090000003576278686523 ;  /* 0x3db851ec03037820 */ /* 0x000fc80000400000 */
[----:B------:R-:W-:-:S04]  /*4d00*/  FMUL R3, R3, R4 ;  /* 0x0000000403037220 */ /* 0x000fc80000400000 */
[----:B------:R-:W-:Y:S01]  /*4d10*/  FADD R0, R3, R18 ;  /* 0x0000001203007221 */ /* 0x000fe20000000000 */
[----:B------:R-:W-:-:S03]  /*4d20*/  IMAD.MOV.U32 R18, RZ, RZ, R3 ;  /* 0x000000ffff127224 */ /* 0x000fc600078e0003 */
[----:B------:R-:W-:-:S04]  /*4d30*/  FMUL R0, R0, 0.5 ;  /* 0x3f00000000007820 */ /* 0x000fc80000400000 */
[----:B------:R-:W-:Y:S01]  /*4d40*/  FFMA R17, R0, 0.0010000000474974513054, R17 ;  /* 0x3a83126f00117823 */ /* 0x000fe20000000011 */
[----:B------:R-:W-:Y:S06]  /*4d50*/  BRA.U UP0, `(.L_x_42) ;  /* 0xffffffd900807547 */ /* 0x000fec000b83ffff */
[----:B------:R-:W-:Y:S01]  /*4d60*/  FADD R18, R18, -0.10000000149011611938 ;  /* 0xbdcccccd12127421 */ /* 0x000fe20000000000 */
[----:B------:R-:W-:Y:S01]  /*4d70*/  IMAD.MOV.U32 R3, RZ, RZ, 0x40555555 ;  /* 0x40555555ff037424 */ /* 0x000fe200078e00ff */
[----:B------:R-:W-:Y:S01]  /*4d80*/  BSSY.RECONVERGENT B0, `(.L_x_43) ;  /* 0x000000f000007945 */ /* 0x000fe20003800200 */
[----:B------:R-:W-:Y:S02]  /*4d90*/  IMAD.MOV.U32 R2, RZ, RZ, 0x3e99999a ;  /* 0x3e99999aff027424 */ /* 0x000fe400078e00ff */
[----:B------:R-:W-:Y:S02]  /*4da0*/  FADD R0, R18, -0.050000000745058059692 ;  /* 0xbd4ccccd12007421 */ /* 0x000fe40000000000 */
[----:B------:R-:W-:Y:S02]  /*4db0*/  FFMA R2, R3, -R2, 1 ;  /* 0x3f80000003027423 */ /* 0x000fe40000000802 */
[----:B------:R-:W-:Y:S02]  /*4dc0*/  FFMA R0, R17, 0.5, R0 ;  /* 0x3f00000011007823 */ /* 0x000fe40000000000 */
[----:B------:R-:W-:-:S02]  /*4dd0*/  FFMA R3, R2, R3, 3.3333332538604736328 ;  /* 0x4055555502037423 */ /* 0x000fc40000000003 */
[----:B------:R-:W0:Y:S02]  /*4de0*/  FCHK P0, R0, 0.30000001192092895508 ;  /* 0x3e99999a00007902 */ /* 0x000e240000000000 */
[----:B------:R-:W-:-:S04]  /*4df0*/  FFMA R16, R0, R3, RZ ;  /* 0x0000000300107223 */ /* 0x000fc800000000ff */
[----:B------:R-:W-:-:S04]  /*4e00*/  FFMA R2, R16, -0.30000001192092895508, R0 ;  /* 0xbe99999a10027823 */ /* 0x000fc80000000000 */
[----:B------:R-:W-:Y:S01]  /*4e10*/  FFMA R16, R3, R2, R16 ;  /* 0x0000000203107223 */ /* 0x000fe20000000010 */
[----:B0-----:R-:W-:Y:S06]  /*4e20*/  @!P0 BRA `(.L_x_44) ;  /* 0x0000000000108947 */ /* 0x001fec0003800000 */
[----:B------:R-:W-:Y:S01]  /*4e30*/  IMAD.MOV.U32 R3, RZ, RZ, 0x3e99999a ;  /* 0x3e99999aff037424 */ /* 0x000fe200078e00ff */
[----:B------:R-:W-:-:S07]  /*4e40*/  MOV R9, 0x4e60 ;  /* 0x00004e6000097802 */ /* 0x000fce0000000f00 */
[----:B------:R-:W-:Y:S05]  /*4e50*/  CALL.REL.NOINC `($__internal_4_$__cuda_sm3x_div_rn_noftz_f32_slowpath) ;  /* 0x0000002800c07944 */ /* 0x000fea0003c00000 */
[----:B------:R-:W-:-:S07]  /*4e60*/  IMAD.MOV.U32 R16, RZ, RZ, R15 ;  /* 0x000000ffff107224 */ /* 0x000fce00078e000f */
.L_x_44:
[----:B------:R-:W-:Y:S05]  /*4e70*/  BSYNC.RECONVERGENT B0 ;  /* 0x0000000000007941 */ /* 0x000fea0003800200 */
.L_x_43:
[----:B------:R-:W2:Y:S01]  /*4e80*/  LDL R0, [R1+0x18] ;  /* 0x0000180001007983 */ /* 0x000ea20000100800 */
[----:B------:R-:W-:Y:S01]  /*4e90*/  BSSY.RECONVERGENT B7, `(.L_x_45) ;  /* 0x0000048000077945 */ /* 0x000fe20003800200 */
[----:B--2---:R-:W-:-:S13]  /*4ea0*/  ISETP.NE.AND P0, PT, R0, 0x1, PT ;  /* 0x000000010000780c */ /* 0x004fda0003f05270 */
[----:B------:R-:W-:Y:S05]  /*4eb0*/  @!P0 BRA `(.L_x_46) ;  /* 0x0000000400108947 */ /* 0x000fea0003800000 */
[----:B------:R-:W2:Y:S04]  /*4ec0*/  LDL.64 R6, [R1] ;  /* 0x0000000001067983 */ /* 0x000ea80000100a00 */
[----:B------:R-:W3:Y:S04]  /*4ed0*/  LDL R3, [R1+0x14] ;  /* 0x0000140001037983 */ /* 0x000ee80000100800 */
[----:B------:R-:W4:Y:S01]  /*4ee0*/  LDL R2, [R1+0x8] ;  /* 0x0000080001027983 */ /* 0x000f220000100800 */
[----:B------:R-:W-:Y:S01]  /*4ef0*/  IMAD.MOV.U32 R8, RZ, RZ, 0x3e055027 ;  /* 0x3e055027ff087424 */ /* 0x000fe200078e00ff */
[----:B------:R-:W-:Y:S01]  /*4f00*/  BSSY.RECONVERGENT B6, `(.L_x_47) ;  /* 0x000003b000067945 */ /* 0x000fe20003800200 */
[----:B------:R-:W-:Y:S01]  /*4f10*/  IMAD.MOV.U32 R9, RZ, RZ, 0x7f800000 ;  /* 0x7f800000ff097424 */ /* 0x000fe200078e00ff */
[----:B--2---:R-:W-:-:S04]  /*4f20*/  SHF.R.U32.HI R0, RZ, 0x2, R7 ;  /* 0x00000002ff007819 */ /* 0x004fc80000011607 */
[----:B------:R-:W-:Y:S01]  /*4f30*/  LOP3.LUT R0, R0, R7, RZ, 0x3c, !PT ;  /* 0x0000000700007212 */ /* 0x000fe200078e3cff */
[----:B---3--:R-:W-:-:S04]  /*4f40*/  IMAD.SHL.U32 R5, R3, 0x10, RZ ;  /* 0x0000001003057824 */ /* 0x008fc800078e00ff */
[----:B------:R-:W-:-:S05]  /*4f50*/  IMAD.SHL.U32 R4, R0, 0x2, RZ ;  /* 0x0000000200047824 */ /* 0x000fca00078e00ff */
[----:B------:R-:W-:Y:S01]  /*4f60*/  LOP3.LUT R4, R0, R4, R5, 0x96, !PT ;  /* 0x0000000400047212 */ /* 0x000fe200078e9605 */
[----:B------:R-:W-:-:S03]  /*4f70*/  IMAD.MOV.U32 R5, RZ, RZ, 0x2f800000 ;  /* 0x2f800000ff057424 */ /* 0x000fc600078e00ff */
[----:B------:R-:W-:-:S04]  /*4f80*/  LOP3.LUT R3, R4, R3, RZ, 0x3c, !PT ;  /* 0x0000000304037212 */ /* 0x000fc800078e3cff */
[----:B------:R-:W-:-:S04]  /*4f90*/  IADD3 R0, PT, PT, R6, 0x587c5, R3 ;  /* 0x000587c506007810 */ /* 0x000fc80007ffe003 */
[----:B------:R-:W-:-:S05]  /*4fa0*/  I2FP.F32.U32 R0, R0 ;  /* 0x0000000000007245 */ /* 0x000fca0000201000 */
[----:B------:R-:W-:-:S05]  /*4fb0*/  FFMA R0, R0, R5, 1.1641532182693481445e-10 ;  /* 0x2f00000000007423 */ /* 0x000fca0000000005 */
[----:B------:R-:W-:-:S13]  /*4fc0*/  FSETP.GEU.AND P0, PT, R0, 1.175494350822287508e-38, PT ;  /* 0x008000000000780b */ /* 0x000fda0003f0e000 */
[----:B------:R-:W-:-:S04]  /*4fd0*/  @!P0 FMUL R0, R0, 8388608 ;  /* 0x4b00000000008820 */ /* 0x000fc80000400000 */
[----:B------:R-:W-:-:S05]  /*4fe0*/  VIADD R4, R0, 0xc0d55555 ;  /* 0xc0d5555500047836 */ /* 0x000fca0000000000 */
[----:B------:R-:W-:-:S05]  /*4ff0*/  LOP3.LUT R5, R4, 0xff800000, RZ, 0xc0, !PT ;  /* 0xff80000004057812 */ /* 0x000fca00078ec0ff */
[----:B------:R-:W-:Y:S01]  /*5000*/  IMAD.IADD R4, R0, 0x1, -R5 ;  /* 0x0000000100047824 */ /* 0x000fe200078e0a05 */
[----:B------:R-:W-:-:S03]  /*5010*/  I2FP.F32.S32 R5, R5 ;  /* 0x0000000500057245 */ /* 0x000fc60000201400 */
[----:B------:R-:W-:-:S04]  /*5020*/  FADD R7, R4, -1 ;  /* 0xbf80000004077421 */ /* 0x000fc80000000000 */
[----:B------:R-:W-:-:S04]  /*5030*/  FFMA R4, R7, -R8, 0.14084610342979431152 ;  /* 0x3e1039f607047423 */ /* 0x000fc80000000808 */
[----:B------:R-:W-:-:S04]  /*5040*/  FFMA R4, R7, R4, -0.12148627638816833496 ;  /* 0xbdf8cdcc07047423 */ /* 0x000fc80000000004 */
[----:B------:R-:W-:-:S04]  /*5050*/  FFMA R4, R7, R4, 0.13980610668659210205 ;  /* 0x3e0f295507047423 */ /* 0x000fc80000000004 */
[----:B------:R-:W-:-:S04]  /*5060*/  FFMA R4, R7, R4, -0.16684235632419586182 ;  /* 0xbe2ad8b907047423 */ /* 0x000fc80000000004 */
[----:B------:R-:W-:-:S04]  /*5070*/  FFMA R4, R7, R4, 0.20012299716472625732 ;  /* 0x3e4ced0b07047423 */ /* 0x000fc80000000004 */
[----:B------:R-:W-:-:S04]  /*5080*/  FFMA R4, R7, R4, -0.24999669194221496582 ;  /* 0xbe7fff2207047423 */ /* 0x000fc80000000004 */
[----:B------:R-:W-:-:S04]  /*5090*/  FFMA R4, R7, R4, 0.33333182334899902344 ;  /* 0x3eaaaa7807047423 */ /* 0x000fc80000000004 */
[C---:B------:R-:W-:Y:S01]  /*50a0*/  FFMA R8, R7.reuse, R4, -0.5 ;  /* 0xbf00000007087423 */ /* 0x040fe20000000004 */
[----:B------:R-:W-:Y:S02]  /*50b0*/  FSEL R4, RZ, -23, P0 ;  /* 0xc1b80000ff047808 */ /* 0x000fe40000000000 */
[----:B------:R-:W-:Y:S01]  /*50c0*/  ISETP.GT.U32.AND P0, PT, R0, 0x7f7fffff, PT ;  /* 0x7f7fffff0000780c */ /* 0x000fe20003f04070 */
[----:B------:R-:W-:Y:S02]  /*50d0*/  FMUL R8, R7, R8 ;  /* 0x0000000807087220 */ /* 0x000fe40000400000 */
[----:B------:R-:W-:Y:S01]  /*50e0*/  FFMA R4, R5, 1.1920928955078125e-07, R4 ;  /* 0x3400000005047823 */ /* 0x000fe20000000004 */
[----:B----4-:R-:W-:Y:S01]  /*50f0*/  SHF.R.U32.HI R5, RZ, 0x2, R2 ;  /* 0x00000002ff057819 */ /* 0x010fe20000011602 */
[----:B------:R-:W-:-:S03]  /*5100*/  FFMA R7, R7, R8, R7 ;  /* 0x0000000807077223 */ /* 0x000fc60000000007 */
[----:B------:R-:W-:Y:S01]  /*5110*/  LOP3.LUT R5, R5, R2, RZ, 0x3c, !PT ;  /* 0x0000000205057212 */ /* 0x000fe200078e3cff */
[----:B------:R-:W-:Y:S01]  /*5120*/  FFMA R7, R4, 0.69314718246459960938, R7 ;  /* 0x3f31721804077823 */ /* 0x000fe20000000007 */
[----:B------:R-:W-:-:S03]  /*5130*/  IMAD.SHL.U32 R2, R3, 0x10, RZ ;  /* 0x0000001003027824 */ /* 0x000fc600078e00ff */
[C---:B------:R-:W-:Y:S01]  /*5140*/  @P0 FFMA R7, R0.reuse, R9, +INF ;  /* 0x7f80000000070423 */ /* 0x040fe20000000009 */
[----:B------:R-:W-:Y:S01]  /*5150*/  IMAD.SHL.U32 R4, R5, 0x2, RZ ;  /* 0x0000000205047824 */ /* 0x000fe200078e00ff */
[----:B------:R-:W-:Y:S02]  /*5160*/  FSETP.NEU.AND P0, PT, R0, RZ, PT ;  /* 0x000000ff0000720b */ /* 0x000fe40003f0d000 */
[----:B------:R-:W-:Y:S02]  /*5170*/  FMUL R7, R7, -2 ;  /* 0xc000000007077820 */ /* 0x000fe40000400000 */
[----:B------:R-:W-:-:S03]  /*5180*/  LOP3.LUT R2, R5, R4, R2, 0x96, !PT ;  /* 0x0000000405027212 */ /* 0x000fc600078e9602 */
[----:B------:R-:W-:Y:S02]  /*5190*/  FSEL R4, R7, +INF , P0 ;  /* 0x7f80000007047808 */ /* 0x000fe40000000000 */
[----:B------:R-:W-:Y:S02]  /*51a0*/  LOP3.LUT R3, R2, R3, RZ, 0x3c, !PT ;  /* 0x0000000302037212 */ /* 0x000fe400078e3cff */
[----:B------:R0:W1:Y:S01]  /*51b0*/  MUFU.RSQ R5, R4 ;  /* 0x0000000400057308 */ /* 0x0000620000001400 */
[----:B------:R-:W-:Y:S01]  /*51c0*/  VIADD R0, R4, 0xf3000000 ;  /* 0xf300000004007836 */ /* 0x000fe20000000000 */
[----:B------:R-:W-:Y:S02]  /*51d0*/  IADD3 R3, PT, PT, R6, 0xb0f8a, R3 ;  /* 0x000b0f8a06037810 */ /* 0x000fe40007ffe003 */
[----:B------:R-:W-:Y:S02]  /*51e0*/  MOV R7, 0x30c90fdb ;  /* 0x30c90fdb00077802 */ /* 0x000fe40000000f00 */
[----:B------:R-:W-:-:S02]  /*51f0*/  ISETP.GT.U32.AND P0, PT, R0, 0x727fffff, PT ;  /* 0x727fffff0000780c */ /* 0x000fc40003f04070 */
[----:B------:R-:W-:-:S05]  /*5200*/  I2FP.F32.U32 R2, R3 ;  /* 0x0000000300027245 */ /* 0x000fca0000201000 */
[----:B------:R-:W-:-:S06]  /*5210*/  FFMA R2, R2, R7, 7.314590599882819788e-10 ;  /* 0x30490fdb02027423 */ /* 0x000fcc0000000007 */
[----:B01----:R-:W-:Y:S05]  /*5220*/  @!P0 BRA `(.L_x_48) ;  /* 0x0000000000108947 */ /* 0x003fea0003800000 */
[----:B------:R-:W-:Y:S01]  /*5230*/  MOV R20, 0x5260 ;  /* 0x0000526000147802 */ /* 0x000fe20000000f00 */
[----:B------:R-:W-:-:S07]  /*5240*/  IMAD.MOV.U32 R21, RZ, RZ, 0x0 ;  /* 0x00000000ff157424 */ /* 0x000fce00078e00ff */
[----:B------:R-:W-:Y:S05]  /*5250*/  CALL.REL.NOINC `($__internal_1_$__cuda_sm20_sqrt_rn_f32_slowpath) ;  /* 0x0000002400547944 */ /* 0x000fea0003c00000 */
[----:B------:R-:W-:Y:S05]  /*5260*/  BRA `(.L_x_49) ;  /* 0x0000000000107947 */ /* 0x000fea0003800000 */
.L_x_48:
[----:B------:R-:W-:Y:S01]  /*5270*/  FMUL.FTZ R3, R4, R5 ;  /* 0x0000000504037220 */ /* 0x000fe20000410000 */
[----:B------:R-:W-:-:S03]  /*5280*/  FMUL.FTZ R5, R5, 0.5 ;  /* 0x3f00000005057820 */ /* 0x000fc60000410000 */
[----:B------:R-:W-:-:S04]  /*5290*/  FFMA R4, -R3, R3, R4 ;  /* 0x0000000303047223 */ /* 0x000fc80000000104 */
[----:B------:R-:W-:-:S07]  /*52a0*/  FFMA R4, R4, R5, R3 ;  /* 0x0000000504047223 */ /* 0x000fce0000000003 */
.L_x_49:
[----:B------:R-:W-:Y:S05]  /*52b0*/  BSYNC.RECONVERGENT B6 ;  /* 0x0000000000067941 */ /* 0x000fea0003800200 */
.L_x_47:
[----:B------:R-:W-:-:S06]  /*52c0*/  FMUL.RZ R3, R2, 0.15915493667125701904 ;  /* 0x3e22f98302037820 */ /* 0x000fcc000040c000 */
[----:B------:R-:W0:Y:S02]  /*52d0*/  MUFU.SIN R3, R3 ;  /* 0x0000000300037308 */ /* 0x000e240000000400 */
[----:B0-----:R-:W-:Y:S01]  /*52e0*/  FMUL R2, R3, R4 ;  /* 0x0000000403027220 */ /* 0x001fe20000400000 */
[----:B------:R-:W-:Y:S06]  /*52f0*/  BRA `(.L_x_50) ;  /* 0x0000000000047947 */ /* 0x000fec0003800000 */
.L_x_46:
[----:B------:R0:W5:Y:S02]  /*5300*/  LDL R2, [R1+0x20] ;  /* 0x0000200001027983 */ /* 0x0001640000100800 */
.L_x_50:
[----:B------:R-:W-:Y:S05]  /*5310*/  BSYNC.RECONVERGENT B7 ;  /* 0x0000000000077941 */ /* 0x000fea0003800200 */
.L_x_45:
[----:B------:R-:W-:Y:S01]  /*5320*/  FMUL R4, R17, 0.75 ;  /* 0x3f40000011047820 */ /* 0x000fe20000400000 */
[----:B------:R-:W-:Y:S03]  /*5330*/  BSSY.RECONVERGENT B6, `(.L_x_51) ;  /* 0x000000d000067945 */ /* 0x000fe60003800200 */
[----:B------:R-:W-:Y:S01]  /*5340*/  VIADD R0, R4, 0xf3000000 ;  /* 0xf300000004007836 */ /* 0x000fe20000000000 */
[----:B------:R1:W2:Y:S04]  /*5350*/  MUFU.RSQ R5, R4 ;  /* 0x0000000400057308 */ /* 0x0002a80000001400 */
[----:B------:R-:W-:-:S13]  /*5360*/  ISETP.GT.U32.AND P0, PT, R0, 0x727fffff, PT ;  /* 0x727fffff0000780c */ /* 0x000fda0003f04070 */
[----:B-12---:R-:W-:Y:S05]  /*5370*/  @!P0 BRA `(.L_x_52) ;  /* 0x0000000000108947 */ /* 0x006fea0003800000 */
[----:B------:R-:W-:Y:S01]  /*5380*/  MOV R20, 0x53b0 ;  /* 0x000053b000147802 */ /* 0x000fe20000000f00 */
[----:B------:R-:W-:-:S07]  /*5390*/  IMAD.MOV.U32 R21, RZ, RZ, 0x0 ;  /* 0x00000000ff157424 */ /* 0x000fce00078e00ff */
[----:B0----5:R-:W-:Y:S05]  /*53a0*/  CALL.REL.NOINC `($__internal_1_$__cuda_sm20_sqrt_rn_f32_slowpath) ;  /* 0x0000002400007944 */ /* 0x021fea0003c00000 */
[----:B------:R-:W-:Y:S05]  /*53b0*/  BRA `(.L_x_53) ;  /* 0x0000000000107947 */ /* 0x000fea0003800000 */
.L_x_52:
[----:B------:R-:W-:Y:S01]  /*53c0*/  FMUL.FTZ R3, R4, R5 ;  /* 0x0000000504037220 */ /* 0x000fe20000410000 */
[----:B------:R-:W-:-:S03]  /*53d0*/  FMUL.FTZ R0, R5, 0.5 ;  /* 0x3f00000005007820 */ /* 0x000fc60000410000 */
[----:B------:R-:W-:-:S04]  /*53e0*/  FFMA R4, -R3, R3, R4 ;  /* 0x0000000303047223 */ /* 0x000fc80000000104 */
[----:B------:R-:W-:-:S07]  /*53f0*/  FFMA R4, R4, R0, R3 ;  /* 0x0000000004047223 */ /* 0x000fce0000000003 */
.L_x_53:
[----:B------:R-:W-:Y:S05]  /*5400*/  BSYNC.RECONVERGENT B6 ;  /* 0x0000000000067941 */ /* 0x000fea0003800200 */
.L_x_51:
[----:B------:R-:W-:Y:S01]  /*5410*/  FMUL R16, R16, -0.5 ;  /* 0xbf00000010107820 */ /* 0x000fe20000400000 */
[----:B------:R-:W-:Y:S01]  /*5420*/  IMAD.MOV.U32 R3, RZ, RZ, 0x3bbb989d ;  /* 0x3bbb989dff037424 */ /* 0x000fe200078e00ff */
[----:B------:R-:W1:Y:S01]  /*5430*/  LDCU.64 UR4, c[0x0][0x380] ;  /* 0x00007000ff0477ac */ /* 0x000e620008000a00 */
[----:B------:R-:W-:Y:S02]  /*5440*/  IMAD.MOV.U32 R5, RZ, RZ, 0x437c0000 ;  /* 0x437c0000ff057424 */ /* 0x000fe400078e00ff */
[----:B------:R-:W-:-:S04]  /*5450*/  FFMA R17, R17, -0.5, R16 ;  /* 0xbf00000011117823 */ /* 0x000fc80000000010 */
[----:B-----5:R-:W-:-:S04]  /*5460*/  FFMA R2, R4, R2, R17 ;  /* 0x0000000204027223 */ /* 0x020fc80000000011 */
[----:B------:R-:W-:-:S04]  /*5470*/  FFMA.SAT R0, R2, R3, 0.5 ;  /* 0x3f00000002007423 */ /* 0x000fc80000002003 */
[----:B------:R-:W-:Y:S01]  /*5480*/  FFMA.RM R0, R0, R5, 12582913 ;  /* 0x4b40000100007423 */ /* 0x000fe20000004005 */
[----:B------:R-:W-:-:S03]  /*5490*/  SHF.R.S32.HI R5, RZ, 0x1f, R22 ;  /* 0x0000001fff057819 */ /* 0x000fc60000011416 */
[C---:B------:R-:W-:Y:S01]  /*54a0*/  FADD R3, R0.reuse, -12583039 ;  /* 0xcb40007f00037421 */ /* 0x040fe20000000000 */
[----:B------:R-:W-:-:S03]  /*54b0*/  IMAD.SHL.U32 R0, R0, 0x800000, RZ ;  /* 0x0080000000007824 */ /* 0x000fc600078e00ff */
[----:B------:R-:W-:-:S04]  /*54c0*/  FFMA R3, R2, 1.4426950216293334961, -R3 ;  /* 0x3fb8aa3b02037823 */ /* 0x000fc80000000803 */
[----:B------:R-:W-:Y:S01]  /*54d0*/  FFMA R4, R2, 1.925963033500011079e-08, R3 ;  /* 0x32a5706002047823 */ /* 0x000fe20000000003 */
[----:B-1----:R-:W-:-:S03]  /*54e0*/  LEA R2, P0, R22, UR4, 0x2 ;  /* 0x0000000416027c11 */ /* 0x002fc6000f8010ff */
[----:B------:R-:W1:Y:S02]  /*54f0*/  MUFU.EX2 R3, R4 ;  /* 0x0000000400037308 */ /* 0x000e640000000800 */
[----:B-1----:R-:W-:Y:S01]  /*5500*/  FFMA R0, R0, R3, -1 ;  /* 0xbf80000000007423 */ /* 0x002fe20000000003 */
[----:B------:R-:W-:-:S04]  /*5510*/  LEA.HI.X R3, R22, UR5, R5, 0x2, P0 ;  /* 0x0000000516037c11 */ /* 0x000fc800080f1405 */
[----:B------:R-:W-:-:S05]  /*5520*/  FMNMX R5, RZ, R0, !PT ;  /* 0x00000000ff057209 */ /* 0x000fca0007800000 */
[----:B------:R-:W-:Y:S01]  /*5530*/  STG.E desc[UR36][R2.64], R5 ;  /* 0x0000000502007986 */ /* 0x000fe2000c101924 */
[----:B------:R-:W-:Y:S05]  /*5540*/  EXIT ;  /* 0x000000000000794d */ /* 0x000fea0003800000 */
        .type           $_Z19heston_exact_kernelPfm$_Z18gamma_distributionP17curandStateXORWOWf,@function
        .size           $_Z19heston_exact_kernelPfm$_Z18gamma_distributionP17curandStateXORWOWf,($__internal_2_$__cuda_sm20_dblrcp_rn_slowpath_v3 - $_Z19heston_exact_kernelPfm$_Z18gamma_distributionP17curandStateXORWOWf)
$_Z19heston_exact_kernelPfm$_Z18gamma_distributionP17curandStateXORWOWf:
[----:B------:R-:W-:-:S05]  /*5550*/  VIADD R1, R1, 0xffffffb8 ;  /* 0xffffffb801017836 */ /* 0x000fca0000000000 */
[----:B------:R-:W-:Y:S04]  /*5560*/  STL [R1+0x30], R27 ;  /* 0x0000301b01007387 */ /* 0x000fe80000100800 */
        /* <DEDUP_REMOVED lines=10> */
[----:B------:R-:W-:Y:S04]  /*5610*/  STL [R1], R2 ;  /* 0x0000000201007387 */ /* 0x000fe80000100800 */
[----:B------:R0:W-:Y:S04]  /*5620*/  STL [R1+0x44], R36 ;  /* 0x0000442401007387 */ /* 0x0001e80000100800 */
[----:B------:R1:W-:Y:S04]  /*5630*/  STL [R1+0x40], R31 ;  /* 0x0000401f01007387 */ /* 0x0003e80000100800 */
[----:B------:R2:W-:Y:S01]  /*5640*/  STL [R1+0x3c], R30 ;  /* 0x00003c1e01007387 */ /* 0x0005e20000100800 */
[----:B0-----:R-:W0:Y:S05]  /*5650*/  BMOV.32.CLEAR R36, B10 ;  /* 0x000000000a247355 */ /* 0x001e2a0000100000 */
[----:B------:R3:W-:Y:S01]  /*5660*/  STL [R1+0x38], R29 ;  /* 0x0000381d01007387 */ /* 0x0007e20000100800 */
[----:B-1----:R-:W1:Y:S05]  /*5670*/  BMOV.32.CLEAR R31, B9 ;  /* 0x00000000091f7355 */ /* 0x002e6a0000100000 */
[----:B------:R4:W-:Y:S01]  /*5680*/  STL [R1+0x34], R28 ;  /* 0x0000341c01007387 */ /* 0x0009e20000100800 */
[----:B--2---:R-:W2:Y:S05]  /*5690*/  BMOV.32.CLEAR R30, B8 ;  /* 0x00000000081e7355 */ /* 0x004eaa0000100000 */
[----:B---3--:R-:W3:Y:S05]  /*56a0*/  BMOV.32.CLEAR R29, B7 ;  /* 0x00000000071d7355 */ /* 0x008eea0000100000 */
[----:B----4-:R-:W4:Y:S05]  /*56b0*/  BMOV.32.CLEAR R28, B6 ;  /* 0x00000000061c7355 */ /* 0x010f2a0000100000 */
[----:B------:R5:W-:Y:S02]  /*56c0*/  STL [R1+0x2c], R26 ;  /* 0x00002c1a01007387 */ /* 0x000be40000100800 */
[----:B-----5:R-:W-:Y:S01]  /*56d0*/  IMAD.MOV.U32 R26, RZ, RZ, R6 ;  /* 0x000000ffff1a7224 */ /* 0x020fe200078e0006 */
[----:B------:R-:W5:Y:S04]  /*56e0*/  LDCU UR4, c[0x0][0x2f8] ;  /* 0x00005f00ff0477ac */ /* 0x000f680008000800 */
[----:B------:R-:W-:Y:S01]  /*56f0*/  FSETP.GE.AND P0, PT, R26, 1, PT ;  /* 0x3f8000001a00780b */ /* 0x000fe20003f06000 */
[----:B------:R-:W-:Y:S01]  /*5700*/  BSSY.RECONVERGENT B10, `(.L_x_54) ;  /* 0x00001640000a7945 */ /* 0x000fe20003800200 */
[----:B-----5:R-:W-:-:S11]  /*5710*/  VIADD R27, R4, -UR4 ;  /* 0x80000004041b7c36 */ /* 0x020fd60008000000 */
[----:B01234-:R-:W-:Y:S05]  /*5720*/  @!P0 BRA `(.L_x_55) ;  /* 0x0000000c00888947 */ /* 0x01ffea0003800000 */
[----:B------:R-:W-:Y:S01]  /*5730*/  FADD R26, R26, -0.3333333432674407959 ;  /* 0xbeaaaaab1a1a7421 */ /* 0x000fe20000000000 */
[----:B------:R-:W-:Y:S03]  /*5740*/  BSSY.RECONVERGENT B6, `(.L_x_56) ;  /* 0x000000e000067945 */ /* 0x000fe60003800200 */
[----:B------:R-:W-:-:S04]  /*5750*/  FMUL R4, R26, 9 ;  /* 0x411000001a047820 */ /* 0x000fc80000400000 */
[----:B------:R-:W-:Y:S01]  /*5760*/  VIADD R0, R4, 0xf3000000 ;  /* 0xf300000004007836 */ /* 0x000fe20000000000 */
[----:B------:R0:W1:Y:S04]  /*5770*/  MUFU.RSQ R5, R4 ;  /* 0x0000000400057308 */ /* 0x0000680000001400 */
[----:B------:R-:W-:-:S13]  /*5780*/  ISETP.GT.U32.AND P0, PT, R0, 0x727fffff, PT ;  /* 0x727fffff0000780c */ /* 0x000fda0003f04070 */
[----:B01----:R-:W-:Y:S05]  /*5790*/  @!P0 BRA `(.L_x_57) ;  /* 0x0000000000108947 */ /* 0x003fea0003800000 */
[----:B------:R-:W-:Y:S01]  /*57a0*/  MOV R20, 0x57d0 ;  /* 0x000057d000147802 */ /* 0x000fe20000000f00 */
[----:B------:R-:W-:-:S07]  /*57b0*/  IMAD.MOV.U32 R21, RZ, RZ, 0x0 ;  /* 0x00000000ff157424 */ /* 0x000fce00078e00ff */
[----:B------:R-:W-:Y:S05]  /*57c0*/  CALL.REL.NOINC `($__internal_1_$__cuda_sm20_sqrt_rn_f32_slowpath) ;  /* 0x0000001c00f87944 */ /* 0x000fea0003c00000 */
[----:B------:R-:W-:Y:S05]  /*57d0*/  BRA `(.L_x_58) ;  /* 0x0000000000107947 */ /* 0x000fea0003800000 */
.L_x_57:
[----:B------:R-:W-:Y:S01]  /*57e0*/  FMUL.FTZ R3, R4, R5 ;  /* 0x0000000504037220 */ /* 0x000fe20000410000 */
[----:B------:R-:W-:-:S03]  /*57f0*/  FMUL.FTZ R0, R5, 0.5 ;  /* 0x3f00000005007820 */ /* 0x000fc60000410000 */
[----:B------:R-:W-:-:S04]  /*5800*/  FFMA R4, -R3, R3, R4 ;  /* 0x0000000303047223 */ /* 0x000fc80000000104 */
[----:B------:R-:W-:-:S07]  /*5810*/  FFMA R4, R4, R0, R3 ;  /* 0x0000000004047223 */ /* 0x000fce0000000003 */
.L_x_58:
[----:B------:R-:W-:Y:S05]  /*5820*/  BSYNC.RECONVERGENT B6 ;  /* 0x0000000000067941 */ /* 0x000fea0003800200 */
.L_x_56:
[----:B------:R-:W-:Y:S01]  /*5830*/  VIADD R0, R4, 0x1800000 ;  /* 0x0180000004007836 */ /* 0x000fe20000000000 */
[----:B------:R-:W-:Y:S04]  /*5840*/  BSSY.RECONVERGENT B6, `(.L_x_59) ;  /* 0x000000d000067945 */ /* 0x000fe80003800200 */
[----:B------:R-:W-:-:S04]  /*5850*/  LOP3.LUT R0, R0, 0x7f800000, RZ, 0xc0, !PT ;  /* 0x7f80000000007812 */ /* 0x000fc800078ec0ff */
[----:B------:R-:W-:-:S13]  /*5860*/  ISETP.GT.U32.AND P0, PT, R0, 0x1ffffff, PT ;  /* 0x01ffffff0000780c */ /* 0x000fda0003f04070 */
[----:B------:R-:W-:Y:S05]  /*5870*/  @P0 BRA `(.L_x_60) ;  /* 0x0000000000140947 */ /* 0x000fea0003800000 */
[----:B------:R-:W-:Y:S01]  /*5880*/  MOV R20, 0x58b0 ;  /* 0x000058b000147802 */ /* 0x000fe20000000f00 */
[----:B------:R-:W-:-:S07]  /*5890*/  IMAD.MOV.U32 R21, RZ, RZ, 0x0 ;  /* 0x00000000ff157424 */ /* 0x000fce00078e00ff */
[----:B------:R-:W-:Y:S05]  /*58a0*/  CALL.REL.NOINC `($__internal_0_$__cuda_sm20_rcp_rn_f32_slowpath) ;  /* 0x0000001800e87944 */ /* 0x000fea0003c00000 */
[----:B------:R-:W-:Y:S01]  /*58b0*/  IMAD.MOV.U32 R16, RZ, RZ, R4 ;  /* 0x000000ffff107224 */ /* 0x000fe200078e0004 */
[----:B------:R-:W-:Y:S06]  /*58c0*/  BRA `(.L_x_61) ;  /* 0x0000000000107947 */ /* 0x000fec0003800000 */
.L_x_60:
[----:B------:R-:W0:Y:S02]  /*58d0*/  MUFU.RCP R3, R4 ;  /* 0x0000000400037308 */ /* 0x000e240000001000 */
[----:B0-----:R-:W-:-:S04]  /*58e0*/  FFMA R0, R3, R4, -1 ;  /* 0xbf80000003007423 */ /* 0x001fc80000000004 */
[----:B------:R-:W-:-:S04]  /*58f0*/  FADD.FTZ R0, -R0, -RZ ;  /* 0x800000ff00007221 */ /* 0x000fc80000010100 */
[----:B------:R-:W-:-:S07]  /*5900*/  FFMA R16, R3, R0, R3 ;  /* 0x0000000003107223 */ /* 0x000fce0000000003 */
.L_x_61:
[----:B------:R-:W-:Y:S05]  /*5910*/  BSYNC.RECONVERGENT B6 ;  /* 0x0000000000067941 */ /* 0x000fea0003800200 */
.L_x_59:
[----:B------:R0:W5:Y:S04]  /*5920*/  LDL R0, [R27+0x18] ;  /* 0x000018001b007983 */ /* 0x0001680000100800 */
[----:B------:R0:W5:Y:S04]  /*5930*/  LDL.64 R24, [R27] ;  /* 0x000000001b187983 */ /* 0x0001680000100a00 */
[----:B------:R0:W5:Y:S04]  /*5940*/  LDL.64 R22, [R27+0x8] ;  /* 0x000008001b167983 */ /* 0x0001680000100a00 */
[----:B------:R0:W5:Y:S01]  /*5950*/  LDL.64 R18, [R27+0x10] ;  /* 0x000010001b127983 */ /* 0x0001620000100a00 */
[----:B------:R-:W-:Y:S01]  /*5960*/  BSSY.RELIABLE B9, `(.L_x_62) ;  /* 0x00000ae000097945 */ /* 0x000fe20003800100 */
.L_x_72:
[----:B------:R-:W-:Y:S01]  /*5970*/  BSSY.RECONVERGENT B8, `(.L_x_63) ;  /* 0x000005d000087945 */ /* 0x000fe20003800200 */
[----:B-1---5:R-:W-:-:S07]  /*5980*/  IMAD.MOV.U32 R7, RZ, RZ, R22 ;  /* 0x000000ffff077224 */ /* 0x022fce00078e0016 */
.L_x_70:
[----:B------:R-:W-:Y:S01]  /*5990*/  ISETP.NE.AND P0, PT, R0, 0x1, PT ;  /* 0x000000010000780c */ /* 0x000fe20003f05270 */
[----:B------:R-:W-:-:S12]  /*59a0*/  BSSY.RECONVERGENT B7, `(.L_x_64) ;  /* 0x0000056000077945 */ /* 0x000fd80003800200 */
[----:B-12---:R-:W-:Y:S05]  /*59b0*/  @!P0 BRA `(.L_x_65) ;  /* 0x0000000400388947 */ /* 0x006fea0003800000 */
[----:B------:R-:W-:Y:S01]  /*59c0*/  SHF.R.U32.HI R0, RZ, 0x2, R25 ;  /* 0x00000002ff007819 */ /* 0x000fe20000011619 */
[----:B------:R-:W-:Y:S01]  /*59d0*/  IMAD.SHL.U32 R3, R19, 0x10, RZ ;  /* 0x0000001013037824 */ /* 0x000fe200078e00ff */
[----:B------:R-:W-:Y:S01]  /*59e0*/  BSSY.RECONVERGENT B6, `(.L_x_66) ;  /* 0x000003b000067945 */ /* 0x000fe20003800200 */
[----:B------:R-:W-:Y:S01]  /*59f0*/  IMAD.MOV.U32 R5, RZ, RZ, 0x3e055027 ;  /* 0x3e055027ff057424 */ /* 0x000fe200078e00ff */
[----:B------:R-:W-:Y:S01]  /*5a00*/  LOP3.LUT R0, R0, R25, RZ, 0x3c, !PT ;  /* 0x0000001900007212 */ /* 0x000fe200078e3cff */
[----:B------:R-:W-:-:S04]  /*5a10*/  IMAD.MOV.U32 R9, RZ, RZ, 0x7f800000 ;  /* 0x7f800000ff097424 */ /* 0x000fc800078e00ff */
[----:B------:R-:W-:-:S05]  /*5a20*/  IMAD.SHL.U32 R2, R0, 0x2, RZ ;  /* 0x0000000200027824 */ /* 0x000fca00078e00ff */
[----:B------:R-:W-:Y:S01]  /*5a30*/  LOP3.LUT R2, R0, R2, R3, 0x96, !PT ;  /* 0x0000000200027212 */ /* 0x000fe200078e9603 */
[----:B------:R-:W-:-:S03]  /*5a40*/  IMAD.MOV.U32 R3, RZ, RZ, 0x2f800000 ;  /* 0x2f800000ff037424 */ /* 0x000fc600078e00ff */
[----:B------:R-:W-:-:S04]  /*5a50*/  LOP3.LUT R17, R2, R19, RZ, 0x3c, !PT ;  /* 0x0000001302117212 */ /* 0x000fc800078e3cff */
[C---:B------:R-:W-:Y:S01]  /*5a60*/  IADD3 R0, PT, PT, R24.reuse, 0x587c5, R17 ;  /* 0x000587c518007810 */ /* 0x040fe20007ffe011 */
[----:B------:R-:W-:-:S03]  /*5a70*/  VIADD R24, R24, 0xb0f8a ;  /* 0x000b0f8a18187836 */ /* 0x000fc60000000000 */
        /* <DEDUP_REMOVED lines=8> */
[----:B------:R-:W-:Y:S01]  /*5b00*/  FADD R2, R0, -1 ;  /* 0xbf80000000027421 */ /* 0x000fe20000000000 */
[----:B------:R-:W-:Y:S02]  /*5b10*/  FSEL R0, RZ, -23, P0 ;  /* 0xc1b80000ff007808 */ /* 0x000fe40000000000 */
[----:B------:R-:W-:Y:S01]  /*5b20*/  ISETP.GT.U32.AND P0, PT, R4, 0x7f7fffff, PT ;  /* 0x7f7fffff0400780c */ /* 0x000fe20003f04070 */
[C---:B------:R-:W-:Y:S02]  /*5b30*/  FFMA R5, R2.reuse, -R5, 0.14084610342979431152 ;  /* 0x3e1039f602057423 */ /* 0x040fe40000000805 */
[----:B------:R-:W-:Y:S01]  /*5b40*/  FFMA R3, R3, 1.1920928955078125e-07, R0 ;  /* 0x3400000003037823 */ /* 0x000fe20000000000 */
[----:B------:R-:W-:Y:S01]  /*5b50*/  SHF.R.U32.HI R0, RZ, 0x2, R7 ;  /* 0x00000002ff007819 */ /* 0x000fe20000011607 */
[----:B------:R-:W-:-:S03]  /*5b60*/  FFMA R5, R2, R5, -0.12148627638816833496 ;  /* 0xbdf8cdcc02057423 */ /* 0x000fc60000000005 */
[----:B------:R-:W-:Y:S01]  /*5b70*/  LOP3.LUT R0, R0, R7, RZ, 0x3c, !PT ;  /* 0x0000000700007212 */ /* 0x000fe200078e3cff */
[----:B------:R-:W-:-:S04]  /*5b80*/  FFMA R5, R2, R5, 0.13980610668659210205 ;  /* 0x3e0f295502057423 */ /* 0x000fc80000000005 */
[----:B------:R-:W-:-:S04]  /*5b90*/  FFMA R5, R2, R5, -0.16684235632419586182 ;  /* 0xbe2ad8b902057423 */ /* 0x000fc80000000005 */
[----:B------:R-:W-:-:S04]  /*5ba0*/  FFMA R5, R2, R5, 0.20012299716472625732 ;  /* 0x3e4ced0b02057423 */ /* 0x000fc80000000005 */
[----:B------:R-:W-:-:S04]  /*5bb0*/  FFMA R5, R2, R5, -0.24999669194221496582 ;  /* 0xbe7fff2202057423 */ /* 0x000fc80000000005 */
[----:B------:R-:W-:-:S04]  /*5bc0*/  FFMA R5, R2, R5, 0.33333182334899902344 ;  /* 0x3eaaaa7802057423 */ /* 0x000fc80000000005 */
[----:B------:R-:W-:-:S04]  /*5bd0*/  FFMA R5, R2, R5, -0.5 ;  /* 0xbf00000002057423 */ /* 0x000fc80000000005 */
[----:B------:R-:W-:-:S04]  /*5be0*/  FMUL R5, R2, R5 ;  /* 0x0000000502057220 */ /* 0x000fc80000400000 */
[----:B------:R-:W-:-:S04]  /*5bf0*/  FFMA R2, R2, R5, R2 ;  /* 0x0000000502027223 */ /* 0x000fc80000000002 */
[----:B------:R-:W-:Y:S01]  /*5c00*/  FFMA R5, R3, 0.69314718246459960938, R2 ;  /* 0x3f31721803057823 */ /* 0x000fe20000000002 */
[C---:B------:R-:W-:Y:S01]  /*5c10*/  @P0 FFMA R5, R4.reuse, R9, +INF ;  /* 0x7f80000004050423 */ /* 0x040fe20000000009 */
[----:B------:R-:W-:Y:S01]  /*5c20*/  FSETP.NEU.AND P0, PT, R4, RZ, PT ;  /* 0x000000ff0400720b */ /* 0x000fe20003f0d000 */
[----:B------:R-:W-:Y:S02]  /*5c30*/  IMAD.SHL.U32 R2, R0, 0x2, RZ ;  /* 0x0000000200027824 */ /* 0x000fe400078e00ff */
[----:B------:R-:W-:Y:S01]  /*5c40*/  FMUL R5, R5, -2 ;  /* 0xc000000005057820 */ /* 0x000fe20000400000 */
[----:B------:R-:W-:-:S04]  /*5c50*/  IMAD.SHL.U32 R3, R17, 0x10, RZ ;  /* 0x0000001011037824 */ /* 0x000fc800078e00ff */
[----:B------:R-:W-:Y:S02]  /*5c60*/  FSEL R4, R5, +INF , P0 ;  /* 0x7f80000005047808 */ /* 0x000fe40000000000 */
[----:B------:R-:W-:Y:S02]  /*5c70*/  LOP3.LUT R2, R0, R2, R3, 0x96, !PT ;  /* 0x0000000200027212 */ /* 0x000fe400078e9603 */
[----:B------:R1:W2:Y:S01]  /*5c80*/  MUFU.RSQ R5, R4 ;  /* 0x0000000400057308 */ /* 0x0002a20000001400 */
[----:B------:R-:W-:Y:S01]  /*5c90*/  VIADD R3, R4, 0xf3000000 ;  /* 0xf300000004037836 */ /* 0x000fe20000000000 */
[----:B------:R-:W-:-:S04]  /*5ca0*/  LOP3.LUT R2, R2, R17, RZ, 0x3c, !PT ;  /* 0x0000001102027212 */ /* 0x000fc800078e3cff */
[----:B------:R-:W-:Y:S01]  /*5cb0*/  ISETP.GT.U32.AND P0, PT, R3, 0x727fffff, PT ;  /* 0x727fffff0300780c */ /* 0x000fe20003f04070 */
[----:B------:R-:W-:Y:S02]  /*5cc0*/  IMAD.IADD R0, R2, 0x1, R24 ;  /* 0x0000000102007824 */ /* 0x000fe400078e0218 */
[----:B------:R-:W-:-:S03]  /*5cd0*/  IMAD.MOV.U32 R3, RZ, RZ, 0x30c90fdb ;  /* 0x30c90fdbff037424 */ /* 0x000fc600078e00ff */
[----:B------:R-:W-:-:S05]  /*5ce0*/  I2FP.F32.U32 R0, R0 ;  /* 0x0000000000007245 */ /* 0x000fca0000201000 */
[----:B------:R-:W-:Y:S02]  /*5cf0*/  FFMA R22, R0, R3, 7.314590599882819788e-10 ;  /* 0x30490fdb00167423 */ /* 0x000fe40000000003 */
[----:B-12---:R-:W-:Y:S05]  /*5d00*/  @!P0 BRA `(.L_x_67) ;  /* 0x0000000000108947 */ /* 0x006fea0003800000 */
[----:B------:R-:W-:Y:S01]  /*5d10*/  HFMA2 R21, -RZ, RZ, 0, 0 ;  /* 0x00000000ff157431 */ /* 0x000fe200000001ff */
[----:B------:R-:W-:-:S07]  /*5d20*/  MOV R20, 0x5d40 ;  /* 0x00005d4000147802 */ /* 0x000fce0000000f00 */
[----:B0-----:R-:W-:Y:S05]  /*5d30*/  CALL.REL.NOINC `($__internal_1_$__cuda_sm20_sqrt_rn_f32_slowpath) ;  /* 0x00000018009c7944 */ /* 0x001fea0003c00000 */
[----:B------:R-:W-:Y:S05]  /*5d40*/  BRA `(.L_x_68) ;  /* 0x0000000000107947 */ /* 0x000fea0003800000 */
.L_x_67:
[----:B------:R-:W-:Y:S01]  /*5d50*/  FMUL.FTZ R3, R4, R5 ;  /* 0x0000000504037220 */ /* 0x000fe20000410000 */
[----:B------:R-:W-:-:S03]  /*5d60*/  FMUL.FTZ R0, R5, 0.5 ;  /* 0x3f00000005007820 */ /* 0x000fc60000410000 */
[----:B------:R-:W-:-:S04]  /*5d70*/  FFMA R4, -R3, R3, R4 ;  /* 0x0000000303047223 */ /* 0x000fc80000000104 */
[----:B------:R-:W-:-:S07]  /*5d80*/  FFMA R4, R4, R0, R3 ;  /* 0x0000000004047223 */ /* 0x000fce0000000003 */
.L_x_68:
[----:B------:R-:W-:Y:S05]  /*5d90*/  BSYNC.RECONVERGENT B6 ;  /* 0x0000000000067941 */ /* 0x000fea0003800200 */
.L_x_66:
[----:B------:R-:W-:Y:S01]  /*5da0*/  FMUL.RZ R8, R22, 0.15915493667125701904 ;  /* 0x3e22f98316087820 */ /* 0x000fe2000040c000 */
[----:B------:R-:W-:Y:S02]  /*5db0*/  IMAD.MOV.U32 R10, RZ, RZ, 0x1 ;  /* 0x00000001ff0a7424 */ /* 0x000fe400078e00ff */
[----:B------:R-:W-:Y:S01]  /*5dc0*/  IMAD.MOV.U32 R25, RZ, RZ, R23 ;  /* 0x000000ffff197224 */ /* 0x000fe200078e0017 */
[----:B------:R-:W1:Y:S01]  /*5dd0*/  MUFU.COS R5, R8 ;  /* 0x0000000800057308 */ /* 0x000e620000000000 */
[----:B------:R-:W-:Y:S01]  /*5de0*/  IMAD.MOV.U32 R7, RZ, RZ, R18 ;  /* 0x000000ffff077224 */ /* 0x000fe200078e0012 */
[----:B------:R2:W-:Y:S01]  /*5df0*/  STL [R27+0x18], R10 ;  /* 0x0000180a1b007387 */ /* 0x0005e20000100800 */
[--C-:B------:R-:W-:Y:S02]  /*5e00*/  IMAD.MOV.U32 R22, RZ, RZ, R19.reuse ;  /* 0x000000ffff167224 */ /* 0x100fe400078e0013 */
[----:B------:R-:W-:Y:S02]  /*5e10*/  IMAD.MOV.U32 R23, RZ, RZ, R19 ;  /* 0x000000ffff177224 */ /* 0x000fe400078e0013 */
[----:B------:R-:W-:Y:S01]  /*5e20*/  IMAD.MOV.U32 R0, RZ, RZ, 0x1 ;  /* 0x00000001ff007424 */ /* 0x000fe200078e00ff */
[----:B------:R-:W3:Y:S01]  /*5e30*/  MUFU.SIN R3, R8 ;  /* 0x0000000800037308 */ /* 0x000ee20000000400 */
[----:B------:R-:W-:-:S02]  /*5e40*/  IMAD.MOV.U32 R19, RZ, RZ, R2 ;  /* 0x000000ffff137224 */ /* 0x000fc400078e0002 */
[----:B------:R-:W-:Y:S02]  /*5e50*/  IMAD.MOV.U32 R18, RZ, RZ, R17 ;  /* 0x000000ffff127224 */ /* 0x000fe400078e0011 */
[----:B-1----:R-:W-:-:S05]  /*5e60*/  FMUL R6, R5, R4 ;  /* 0x0000000405067220 */ /* 0x002fca0000400000 */
[----:B------:R2:W-:Y:S01]  /*5e70*/  STL [R27+0x20], R6 ;  /* 0x000020061b007387 */ /* 0x0005e20000100800 */
[----:B---3--:R-:W-:Y:S01]  /*5e80*/  FMUL R3, R3, R4 ;  /* 0x0000000403037220 */ /* 0x008fe20000400000 */
[----:B------:R-:W-:Y:S06]  /*5e90*/  BRA `(.L_x_69) ;  /* 0x0000000000187947 */ /* 0x000fec0003800000 */
.L_x_65:
[----:B------:R1:W5:Y:S01]  /*5ea0*/  LDL R3, [R27+0x20] ;  /* 0x000020001b037983 */ /* 0x0003620000100800 */
[----:B------:R-:W-:Y:S02]  /*5eb0*/  IMAD.MOV.U32 R0, RZ, RZ, RZ ;  /* 0x000000ffff007224 */ /* 0x000fe400078e00ff */
[----:B------:R-:W-:Y:S01]  /*5ec0*/  IMAD.MOV.U32 R2, RZ, RZ, R19 ;  /* 0x000000ffff027224 */ /* 0x000fe200078e0013 */
[----:B------:R1:W-:Y:S01]  /*5ed0*/  STL [R27+0x18], RZ ;  /* 0x000018ff1b007387 */ /* 0x0003e20000100800 */
[----:B------:R-:W-:Y:S02]  /*5ee0*/  IMAD.MOV.U32 R17, RZ, RZ, R18 ;  /* 0x000000ffff117224 */ /* 0x000fe400078e0012 */
[----:B------:R-:W-:-:S07]  /*5ef0*/  IMAD.MOV.U32 R22, RZ, RZ, R23 ;  /* 0x000000ffff167224 */ /* 0x000fce00078e0017 */
.L_x_69:
[----:B------:R-:W-:Y:S05]  /*5f00*/  BSYNC.RECONVERGENT B7 ;  /* 0x0000000000077941 */ /* 0x000fea0003800200 */
.L_x_64:
[----:B-----5:R-:W-:-:S05]  /*5f10*/  FFMA R8, R3, R16, 1 ;  /* 0x3f80000003087423 */ /* 0x020fca0000000010 */
[----:B------:R-:W-:-:S13]  /*5f20*/  FSETP.GTU.AND P0, PT, R8, RZ, PT ;  /* 0x000000ff0800720b */ /* 0x000fda0003f0c000 */
[----:B------:R-:W-:Y:S05]  /*5f30*/  @!P0 BRA `(.L_x_70) ;  /* 0xfffffff800948947 */ /* 0x000fea000383ffff */
[----:B------:R-:W-:Y:S05]  /*5f40*/  BSYNC.RECONVERGENT B8 ;  /* 0x0000000000087941 */ /* 0x000fea0003800200 */
.L_x_63:
[----:B------:R-:W-:Y:S01]  /*5f50*/  SHF.R.U32.HI R4, RZ, 0x2, R25 ;  /* 0x00000002ff047819 */ /* 0x000fe20000011619 */
[----:B------:R-:W-:Y:S02]  /*5f60*/  VIADD R24, R24, 0x587c5 ;  /* 0x000587c518187836 */ /* 0x000fe40000000000 */
[----:B------:R-:W-:Y:S01]  /*5f70*/  FMUL R3, R3, R3 ;  /* 0x0000000303037220 */ /* 0x000fe20000400000 */
[----:B------:R-:W-:Y:S01]  /*5f80*/  IMAD.MOV.U32 R9, RZ, RZ, 0x2f800000 ;  /* 0x2f800000ff097424 */ /* 0x000fe200078e00ff */
[----:B------:R-:W-:Y:S01]  /*5f90*/  LOP3.LUT R19, R4, R25, RZ, 0x3c, !PT ;  /* 0x0000001904137212 */ /* 0x000fe200078e3cff */
[----:B------:R-:W-:Y:S02]  /*5fa0*/  IMAD.SHL.U32 R4, R2, 0x10, RZ ;  /* 0x0000001002047824 */ /* 0x000fe400078e00ff */
[----:B--2---:R-:W-:Y:S02]  /*5fb0*/  FMUL R6, R3, -0.033100001513957977295 ;  /* 0xbd0793de03067820 */ /* 0x004fe40000400000 */
[----:B------:R-:W-:-:S05]  /*5fc0*/  IMAD.SHL.U32 R5, R19, 0x2, RZ ;  /* 0x0000000213057824 */ /* 0x000fca00078e00ff */
[----:B------:R-:W-:Y:S01]  /*5fd0*/  LOP3.LUT R19, R19, R5, R4, 0x96, !PT ;  /* 0x0000000513137212 */ /* 0x000fe200078e9604 */
[----:B------:R-:W-:-:S03]  /*5fe0*/  FFMA R5, R3, R6, 1 ;  /* 0x3f80000003057423 */ /* 0x000fc60000000006 */
[----:B------:R-:W-:-:S05]  /*5ff0*/  LOP3.LUT R19, R19, R2, RZ, 0x3c, !PT ;  /* 0x0000000213137212 */ /* 0x000fca00078e3cff */
[----:B------:R-:W-:-:S05]  /*6000*/  IMAD.IADD R4, R19, 0x1, R24 ;  /* 0x0000000113047824 */ /* 0x000fca00078e0218 */
[----:B------:R-:W-:-:S05]  /*6010*/  I2FP.F32.U32 R4, R4 ;  /* 0x0000000400047245 */ /* 0x000fca0000201000 */
[----:B------:R-:W-:-:S05]  /*6020*/  FFMA R4, R4, R9, 1.1641532182693481445e-10 ;  /* 0x2f00000004047423 */ /* 0x000fca0000000009 */
[----:B------:R-:W-:Y:S01]  /*6030*/  FSETP.GEU.AND P0, PT, R4, R5, PT ;  /* 0x000000050400720b */ /* 0x000fe20003f0e000 */
[----:B------:R-:W-:-:S04]  /*6040*/  FMUL R5, R8, R8 ;  /* 0x0000000808057220 */ /* 0x000fc80000400000 */
[----:B------:R-:W-:-:S08]  /*6050*/  FMUL R5, R8, R5 ;  /* 0x0000000508057220 */ /* 0x000fd00000400000 */
[----:B------:R-:W-:Y:S05]  /*6060*/  @!P0 BREAK.RELIABLE B9 ;  /* 0x0000000000098942 */ /* 0x000fea0003800100 */
[----:B------:R-:W-:Y:S05]  /*6070*/  @!P0 BRA `(.L_x_71) ;  /* 0x0000000400148947 */ /* 0x000fea0003800000 */
[C---:B------:R-:W-:Y:S01]  /*6080*/  FMUL R6, R5.reuse, 8388608 ;  /* 0x4b00000005067820 */ /* 0x040fe20000400000 */
[----:B------:R-:W-:Y:S01]  /*6090*/  FSETP.GEU.AND P1, PT, R5, 1.175494350822287508e-38, PT ;  /* 0x008000000500780b */ /* 0x000fe20003f2e000 */
[----:B------:R-:W-:Y:S01]  /*60a0*/  IMAD.MOV.U32 R23, RZ, RZ, 0x3e055027 ;  /* 0x3e055027ff177424 */ /* 0x000fe200078e00ff */
[----:B------:R-:W-:Y:S01]  /*60b0*/  FSETP.GEU.AND P0, PT, R4, 1.175494350822287508e-38, PT ;  /* 0x008000000400780b */ /* 0x000fe20003f0e000 */
[----:B------:R-:W-:Y:S01]  /*60c0*/  IMAD.MOV.U32 R18, RZ, RZ, R2 ;  /* 0x000000ffff127224 */ /* 0x000fe200078e0002 */
[----:B------:R-:W-:Y:S01]  /*60d0*/  FSEL R10, R6, R5, !P1 ;  /* 0x00000005060a7208 */ /* 0x000fe20004800000 */
[----:B------:R-:W-:-:S04]  /*60e0*/  IMAD.MOV.U32 R25, RZ, RZ, R7 ;  /* 0x000000ffff197224 */ /* 0x000fc800078e0007 */
[----:B------:R-:W-:-:S05]  /*60f0*/  VIADD R6, R10, 0xc0d55555 ;  /* 0xc0d555550a067836 */ /* 0x000fca0000000000 */
[----:B------:R-:W-:Y:S01]  /*6100*/  LOP3.LUT R13, R6, 0xff800000, RZ, 0xc0, !PT ;  /* 0xff800000060d7812 */ /* 0x000fe200078ec0ff */
[----:B------:R-:W-:-:S04]  /*6110*/  @!P0 FMUL R4, R4, 8388608 ;  /* 0x4b00000004048820 */ /* 0x000fc80000400000 */
[----:B------:R-:W-:Y:S01]  /*6120*/  IMAD.IADD R6, R10, 0x1, -R13 ;  /* 0x000000010a067824 */ /* 0x000fe200078e0a0d */
[----:B------:R-:W-:-:S03]  /*6130*/  I2FP.F32.S32 R13, R13 ;  /* 0x0000000d000d7245 */ /* 0x000fc60000201400 */
[----:B------:R-:W-:Y:S01]  /*6140*/  FADD R12, R6, -1 ;  /* 0xbf800000060c7421 */ /* 0x000fe20000000000 */
[----:B------:R-:W-:-:S03]  /*6150*/  VIADD R6, R4, 0xc0d55555 ;  /* 0xc0d5555504067836 */ /* 0x000fc60000000000 */
[----:B------:R-:W-:Y:S02]  /*6160*/  FFMA R11, R12, -R23, 0.14084610342979431152 ;  /* 0x3e1039f60c0b7423 */ /* 0x000fe40000000817 */
[----:B------:R-:W-:Y:S02]  /*6170*/  LOP3.LUT R9, R6, 0xff800000, RZ, 0xc0, !PT ;  /* 0xff80000006097812 */ /* 0x000fe400078ec0ff */
[----:B------:R-:W-:-:S03]  /*6180*/  FFMA R11, R12, R11, -0.12148627638816833496 ;  /* 0xbdf8cdcc0c0b7423 */ /* 0x000fc6000000000b */
[----:B------:R-:W-:Y:S02]  /*6190*/  IMAD.IADD R6, R4, 0x1, -R9 ;  /* 0x0000000104067824 */ /* 0x000fe400078e0a09 */
[----:B------:R-:W-:Y:S01]  /*61a0*/  FFMA R11, R12, R11, 0.13980610668659210205 ;  /* 0x3e0f29550c0b7423 */ /* 0x000fe2000000000b */
[----:B------:R-:W-:Y:S01]  /*61b0*/  I2FP.F32.S32 R9, R9 ;  /* 0x0000000900097245 */ /* 0x000fe20000201400 */
[----:B------:R-:W-:Y:S02]  /*61c0*/  FADD R8, R6, -1 ;  /* 0xbf80000006087421 */ /* 0x000fe40000000000 */
[----:B------:R-:W-:Y:S01]  /*61d0*/  FFMA R15, R12, R11, -0.16684235632419586182 ;  /* 0xbe2ad8b90c0f7423 */ /* 0x000fe2000000000b */
[----:B------:R-:W-:Y:S01]  /*61e0*/  FSEL R6, RZ, -23, P1 ;  /* 0xc1b80000ff067808 */ /* 0x000fe20000800000 */
[----:B------:R-:W-:Y:S02]  /*61f0*/  FFMA R11, R8, -R23, 0.14084610342979431152 ;  /* 0x3e1039f6080b7423 */ /* 0x000fe40000000817 */
[----:B------:R-:W-:Y:S01]  /*6200*/  FFMA R15, R12, R15, 0.20012299716472625732 ;  /* 0x3e4ced0b0c0f7423 */ /* 0x000fe2000000000f */
[----:B------:R-:W-:Y:S01]  /*6210*/  ISETP.GT.U32.AND P1, PT, R10, 0x7f7fffff, PT ;  /* 0x7f7fffff0a00780c */ /* 0x000fe20003f24070 */
[----:B------:R-:W-:Y:S01]  /*6220*/  FFMA R6, R13, 1.1920928955078125e-07, R6 ;  /* 0x340000000d067823 */ /* 0x000fe20000000006 */
[----:B------:R-:W-:Y:S01]  /*6230*/  FFMA R11, R8, R11, -0.12148627638816833496 ;  /* 0xbdf8cdcc080b7423 */ /* 0x000fe2000000000b */
[----:B------:R-:W-:Y:S01]  /*6240*/  FFMA R15, R12, R15, -0.24999669194221496582 ;  /* 0xbe7fff220c0f7423 */ /* 0x000fe2000000000f */
[----:B------:R-:W-:-:S02]  /*6250*/  IMAD.MOV.U32 R13, RZ, RZ, 0x7f800000 ;  /* 0x7f800000ff0d7424 */ /* 0x000fc400078e00ff */
[----:B------:R-:W-:Y:S01]  /*6260*/  FFMA R11, R8, R11, 0.13980610668659210205 ;  /* 0x3e0f2955080b7423 */ /* 0x000fe2000000000b */
[----:B------:R-:W-:Y:S01]  /*6270*/  FFMA R15, R12, R15, 0.33333182334899902344 ;  /* 0x3eaaaa780c0f7423 */ /* 0x000fe2000000000f */
[----:B------:R-:W-:Y:S02]  /*6280*/  IMAD.MOV.U32 R23, RZ, RZ, R17 ;  /* 0x000000ffff177224 */ /* 0x000fe400078e0011 */
[----:B------:R-:W-:Y:S01]  /*6290*/  FFMA R11, R8, R11, -0.16684235632419586182 ;  /* 0xbe2ad8b9080b7423 */ /* 0x000fe2000000000b */
[----:B------:R-:W-:-:S03]  /*62a0*/  FFMA R15, R12, R15, -0.5 ;  /* 0xbf0000000c0f7423 */ /* 0x000fc6000000000f */
[----:B------:R-:W-:Y:S01]  /*62b0*/  FFMA R11, R8, R11, 0.20012299716472625732 ;  /* 0x3e4ced0b080b7423 */ /* 0x000fe2000000000b */
[----:B------:R-:W-:-:S03]  /*62c0*/  FMUL R15, R12, R15 ;  /* 0x0000000f0c0f7220 */ /* 0x000fc60000400000 */
[----:B------:R-:W-:Y:S01]  /*62d0*/  FFMA R11, R8, R11, -0.24999669194221496582 ;  /* 0xbe7fff22080b7423 */ /* 0x000fe2000000000b */
[----:B------:R-:W-:-:S03]  /*62e0*/  FFMA R15, R12, R15, R12 ;  /* 0x0000000f0c0f7223 */ /* 0x000fc6000000000c */
[----:B------:R-:W-:Y:S01]  /*62f0*/  FFMA R11, R8, R11, 0.33333182334899902344 ;  /* 0x3eaaaa78080b7423 */ /* 0x000fe2000000000b */
[----:B------:R-:W-:Y:S01]  /*6300*/  FFMA R15, R6, 0.69314718246459960938, R15 ;  /* 0x3f317218060f7823 */ /* 0x000fe2000000000f */
[----:B------:R-:W-:Y:S01]  /*6310*/  FSEL R6, RZ, -23, P0 ;  /* 0xc1b80000ff067808 */ /* 0x000fe20000000000 */
[----:B------:R-:W-:Y:S01]  /*6320*/  @P1 FFMA R15, R10, R13, +INF ;  /* 0x7f8000000a0f1423 */ /* 0x000fe2000000000d */
[----:B------:R-:W-:Y:S01]  /*6330*/  FFMA R11, R8, R11, -0.5 ;  /* 0xbf000000080b7423 */ /* 0x000fe2000000000b */
[----:B------:R-:W-:Y:S02]  /*6340*/  ISETP.GT.U32.AND P0, PT, R4, 0x7f7fffff, PT ;  /* 0x7f7fffff0400780c */ /* 0x000fe40003f04070 */
[----:B------:R-:W-:Y:S01]  /*6350*/  FSETP.NEU.AND P1, PT, R10, RZ, PT ;  /* 0x000000ff0a00720b */ /* 0x000fe20003f2d000 */
[C---:B------:R-:W-:Y:S01]  /*6360*/  FMUL R11, R8.reuse, R11 ;  /* 0x0000000b080b7220 */ /* 0x040fe20000400000 */
[----:B------:R-:W-:Y:S02]  /*6370*/  FFMA R6, R9, 1.1920928955078125e-07, R6 ;  /* 0x3400000009067823 */ /* 0x000fe40000000006 */
[----:B------:R-:W-:Y:S01]  /*6380*/  FSEL R15, R15, -INF , P1 ;  /* 0xff8000000f0f7808 */ /* 0x000fe20000800000 */
[----:B------:R-:W-:Y:S01]  /*6390*/  FFMA R11, R8, R11, R8 ;  /* 0x0000000b080b7223 */ /* 0x000fe20000000008 */
[----:B------:R-:W-:-:S03]  /*63a0*/  FADD R8, -R5, 1 ;  /* 0x3f80000005087421 */ /* 0x000fc60000000100 */
[----:B------:R-:W-:Y:S01]  /*63b0*/  FFMA R6, R6, 0.69314718246459960938, R11 ;  /* 0x3f31721806067823 */ /* 0x000fe2000000000b */
[----:B------:R-:W-:Y:S01]  /*63c0*/  FADD R15, R8, R15 ;  /* 0x0000000f080f7221 */ /* 0x000fe20000000000 */
[C---:B------:R-:W-:Y:S01]  /*63d0*/  @P0 FFMA R6, R4.reuse, R13, +INF ;  /* 0x7f80000004060423 */ /* 0x040fe2000000000d */
[----:B------:R-:W-:Y:S02]  /*63e0*/  FSETP.NEU.AND P0, PT, R4, RZ, PT ;  /* 0x000000ff0400720b */ /* 0x000fe40003f0d000 */
[----:B------:R-:W-:Y:S02]  /*63f0*/  FMUL R8, R26, R15 ;  /* 0x0000000f1a087220 */ /* 0x000fe40000400000 */
[----:B------:R-:W-:Y:S02]  /*6400*/  FSEL R6, R6, -INF , P0 ;  /* 0xff80000006067808 */ /* 0x000fe40000000000 */
[----:B------:R-:W-:-:S05]  /*6410*/  FFMA R3, R3, 0.5, R8 ;  /* 0x3f00000003037823 */ /* 0x000fca0000000008 */
[----:B------:R-:W-:-:S13]  /*6420*/  FSETP.GEU.AND P0, PT, R6, R3, PT ;  /* 0x000000030600720b */ /* 0x000fda0003f0e000 */
[----:B------:R-:W-:Y:S05]  /*6430*/  @P0 BRA `(.L_x_72) ;  /* 0xfffffff4004c0947 */ /* 0x000fea000383ffff */
[----:B------:R-:W-:Y:S05]  /*6440*/  BSYNC.RELIABLE B9 ;  /* 0x0000000000097941 */ /* 0x000fea0003800100 */
.L_x_62:
[----:B------:R-:W-:Y:S01]  /*6450*/  IMAD.MOV.U32 R16, RZ, RZ, R22 ;  /* 0x000000ffff107224 */ /* 0x000fe200078e0016 */
[----:B------:R-:W-:Y:S01]  /*6460*/  MOV R6, R24 ;  /* 0x0000001800067202 */ /* 0x000fe20000000f00 */
[----:B------:R-:W-:Y:S02]  /*6470*/  IMAD.MOV.U32 R3, RZ, RZ, R19 ;  /* 0x000000ffff037224 */ /* 0x000fe400078e0013 */
[----:B------:R-:W-:Y:S01]  /*6480*/  FMUL R4, R26, R5 ;  /* 0x000000051a047220 */ /* 0x000fe20000400000 */
[----:B------:R2:W-:Y:S04]  /*6490*/  STL.64 [R27+0x8], R16 ;  /* 0x000008101b007387 */ /* 0x0005e80000100a00 */
[----:B------:R2:W-:Y:S04]  /*64a0*/  STL.64 [R27+0x10], R2 ;  /* 0x000010021b007387 */ /* 0x0005e80000100a00 */
[----:B------:R2:W-:Y:S01]  /*64b0*/  STL.64 [R27], R6 ;  /* 0x000000061b007387 */ /* 0x0005e20000100a00 */
[----:B------:R-:W-:Y:S05]  /*64c0*/  BRA `(.L_x_73) ;  /* 0x00000008001c7947 */ /* 0x000fea0003800000 */
.L_x_71:
[----:B------:R-:W-:Y:S02]  /*64d0*/  IMAD.MOV.U32 R16, RZ, RZ, R22 ;  /* 0x000000ffff107224 */ /* 0x000fe400078e0016 */
[----:B------:R-:W-:Y:S01]  /*64e0*/  FMUL R4, R26, R5 ;  /* 0x000000051a047220 */ /* 0x000fe20000400000 */
[----:B------:R-:W-:Y:S02]  /*64f0*/  IMAD.MOV.U32 R18, RZ, RZ, R2 ;  /* 0x000000ffff127224 */ /* 0x000fe400078e0002 */
[----:B------:R-:W-:Y:S01]  /*6500*/  IMAD.MOV.U32 R6, RZ, RZ, R24 ;  /* 0x000000ffff067224 */ /* 0x000fe200078e0018 */
[----:B------:R3:W-:Y:S04]  /*6510*/  STL.64 [R27+0x8], R16 ;  /* 0x000008101b007387 */ /* 0x0007e80000100a00 */
[----:B------:R3:W-:Y:S04]  /*6520*/  STL.64 [R27+0x10], R18 ;  /* 0x000010121b007387 */ /* 0x0007e80000100a00 */
[----:B------:R3:W-:Y:S01]  /*6530*/  STL.64 [R27], R6 ;  /* 0x000000061b007387 */ /* 0x0007e20000100a00 */
[----:B------:R-:W-:Y:S05]  /*6540*/  BRA `(.L_x_73) ;  /* 0x0000000400fc7947 */ /* 0x000fea0003800000 */
.L_x_55:
[----:B------:R-:W-:Y:S01]  /*6550*/  FADD R6, R26, 1 ;  /* 0x3f8000001a067421 */ /* 0x000fe20000000000 */
[----:B------:R-:W-:Y:S01]  /*6560*/  MOV R20, 0x6590 ;  /* 0x0000659000147802 */ /* 0x000fe20000000f00 */
[----:B------:R-:W-:-:S07]  /*6570*/  IMAD.MOV.U32 R21, RZ, RZ, 0x0 ;  /* 0x00000000ff157424 */ /* 0x000fce00078e00ff */
[----:B------:R-:W-:Y:S05]  /*6580*/  CALL.REL.NOINC `($_Z19heston_exact_kernelPfm$_Z18gamma_distributionP17curandStateXORWOWf) ;  /* 0xffffffec00f07944 */ /* 0x000fea0003c3ffff */
[----:B------:R-:W2:Y:S04]  /*6590*/  LDL.64 R2, [R27] ;  /* 0x000000001b027983 */ /* 0x000ea80000100a00 */
[----:B------:R-:W3:Y:S04]  /*65a0*/  LDL.64 R8, [R27+0x10] ;  /* 0x000010001b087983 */ /* 0x000ee80000100a00 */
[----:B------:R-:W4:Y:S01]  /*65b0*/  LDL.64 R6, [R27+0x8] ;  /* 0x000008001b067983 */ /* 0x000f220000100a00 */
[----:B------:R-:W-:Y:S01]  /*65c0*/  BSSY.RECONVERGENT B6, `(.L_x_74) ;  /* 0x0000021000067945 */ /* 0x000fe20003800200 */
[----:B------:R-:W-:Y:S01]  /*65d0*/  IMAD.MOV.U32 R16, RZ, RZ, R4 ;  /* 0x000000ffff107224 */ /* 0x000fe200078e0004 */
[----:B--2---:R-:W-:Y:S01]  /*65e0*/  SHF.R.U32.HI R0, RZ, 0x2, R3 ;  /* 0x00000002ff007819 */ /* 0x004fe20000011603 */
[----:B------:R-:W-:-:S03]  /*65f0*/  VIADD R10, R2, 0x587c5 ;  /* 0x000587c5020a7836 */ /* 0x000fc60000000000 */
[----:B------:R-:W-:Y:S01]  /*6600*/  LOP3.LUT R0, R0, R3, RZ, 0x3c, !PT ;  /* 0x0000000300007212 */ /* 0x000fe200078e3cff */
[----:B---3--:R-:W-:Y:S02]  /*6610*/  IMAD.SHL.U32 R3, R9, 0x10, RZ ;  /* 0x0000001009037824 */ /* 0x008fe400078e00ff */
[----:B------:R-:W-:Y:S02]  /*6620*/  IMAD.MOV.U32 R13, RZ, RZ, R8 ;  /* 0x000000ffff0d7224 */ /* 0x000fe400078e0008 */
[C---:B------:R-:W-:Y:S02]  /*6630*/  IMAD.SHL.U32 R5, R0.reuse, 0x2, RZ ;  /* 0x0000000200057824 */ /* 0x040fe400078e00ff */
[----:B----4-:R-:W-:Y:S02]  /*6640*/  IMAD.MOV.U32 R12, RZ, RZ, R7 ;  /* 0x000000ffff0c7224 */ /* 0x010fe400078e0007 */
[----:B------:R-:W-:Y:S01]  /*6650*/  IMAD.MOV.U32 R11, RZ, RZ, R6 ;  /* 0x000000ffff0b7224 */ /* 0x000fe200078e0006 */
[----:B------:R-:W-:Y:S01]  /*6660*/  LOP3.LUT R0, R0, R5, R3, 0x96, !PT ;  /* 0x0000000500007212 */ /* 0x000fe200078e9603 */
[----:B------:R-:W-:Y:S01]  /*6670*/  IMAD.MOV.U32 R6, RZ, RZ, R9 ;  /* 0x000000ffff067224 */ /* 0x000fe200078e0009 */
[----:B------:R0:W-:Y:S01]  /*6680*/  STL.64 [R27+0x8], R12 ;  /* 0x0000080c1b007387 */ /* 0x0001e20000100a00 */
[----:B------:R-:W-:Y:S01]  /*6690*/  IMAD.MOV.U32 R3, RZ, RZ, 0x2f800000 ;  /* 0x2f800000ff037424 */ /* 0x000fe200078e00ff */
[----:B------:R-:W-:Y:S01]  /*66a0*/  LOP3.LUT R7, R0, R9, RZ, 0x3c, !PT ;  /* 0x0000000900077212 */ /* 0x000fe200078e3cff */
[----:B------:R-:W-:Y:S01]  /*66b0*/  VIADD R0, R26, 0x1800000 ;  /* 0x018000001a007836 */ /* 0x000fe20000000000 */
[----:B------:R0:W-:Y:S04]  /*66c0*/  STL.64 [R27], R10 ;  /* 0x0000000a1b007387 */ /* 0x0001e80000100a00 */
[----:B------:R0:W-:Y:S01]  /*66d0*/  STL.64 [R27+0x10], R6 ;  /* 0x000010061b007387 */ /* 0x0001e20000100a00 */
[----:B------:R-:W-:Y:S01]  /*66e0*/  LOP3.LUT R2, R0, 0x7f800000, RZ, 0xc0, !PT ;  /* 0x7f80000000027812 */ /* 0x000fe200078ec0ff */
[----:B------:R-:W-:-:S03]  /*66f0*/  IMAD.IADD R0, R7, 0x1, R10 ;  /* 0x0000000107007824 */ /* 0x000fc600078e020a */
[----:B------:R-:W-:Y:S02]  /*6700*/  ISETP.GT.U32.AND P0, PT, R2, 0x1ffffff, PT ;  /* 0x01ffffff0200780c */ /* 0x000fe40003f04070 */
[----:B------:R-:W-:-:S05]  /*6710*/  I2FP.F32.U32 R0, R0 ;  /* 0x0000000000007245 */ /* 0x000fca0000201000 */
[----:B------:R-:W-:-:S06]  /*6720*/  FFMA R2, R0, R3, 1.1641532182693481445e-10 ;  /* 0x2f00000000027423 */ /* 0x000fcc0000000003 */
[----:B0-----:R-:W-:Y:S05]  /*6730*/  @P0 BRA `(.L_x_75) ;  /* 0x0000000000140947 */ /* 0x001fea0003800000 */
[----:B------:R-:W-:Y:S01]  /*6740*/  IMAD.MOV.U32 R4, RZ, RZ, R26 ;  /* 0x000000ffff047224 */ /* 0x000fe200078e001a */
[----:B------:R-:W-:Y:S01]  /*6750*/  MOV R20, 0x6780 ;  /* 0x0000678000147802 */ /* 0x000fe20000000f00 */
[----:B------:R-:W-:-:S07]  /*6760*/  IMAD.MOV.U32 R21, RZ, RZ, 0x0 ;  /* 0x00000000ff157424 */ /* 0x000fce00078e00ff */
[----:B------:R-:W-:Y:S05]  /*6770*/  CALL.REL.NOINC `($__internal_0_$__cuda_sm20_rcp_rn_f32_slowpath) ;  /* 0x0000000c00347944 */ /* 0x000fea0003c00000 */
[----:B------:R-:W-:Y:S05]  /*6780*/  BRA `(.L_x_76) ;  /* 0x0000000000107947 */ /* 0x000fea0003800000 */
.L_x_75:
[----:B------:R-:W0:Y:S02]  /*6790*/  MUFU.RCP R3, R26 ;  /* 0x0000001a00037308 */ /* 0x000e240000001000 */
[----:B0-----:R-:W-:-:S04]  /*67a0*/  FFMA R0, R3, R26, -1 ;  /* 0xbf80000003007423 */ /* 0x001fc8000000001a */
[----:B------:R-:W-:-:S04]  /*67b0*/  FADD.FTZ R0, -R0, -RZ ;  /* 0x800000ff00007221 */ /* 0x000fc80000010100 */
[----:B------:R-:W-:-:S07]  /*67c0*/  FFMA R4, R3, R0, R3 ;  /* 0x0000000003047223 */ /* 0x000fce0000000003 */
.L_x_76:
[----:B------:R-:W-:Y:S05]  /*67d0*/  BSYNC.RECONVERGENT B6 ;  /* 0x0000000000067941 */ /* 0x000fea0003800200 */
.L_x_74:
[----:B------:R-:W-:Y:S01]  /*67e0*/  FSETP.NEU.AND P0, PT, R2, 1, PT ;  /* 0x3f8000000200780b */ /* 0x000fe20003f0d000 */
[----:B------:R-:W-:Y:S01]  /*67f0*/  BSSY.RECONVERGENT B0, `(.L_x_77) ;  /* 0x0000053000007945 */ /* 0x000fe20003800200 */
[----:B------:R-:W-:Y:S02]  /*6800*/  IMAD.MOV.U32 R3, RZ, RZ, 0x3f800000 ;  /* 0x3f800000ff037424 */ /* 0x000fe400078e00ff */
[----:B------:R-:W-:-:S13]  /*6810*/  FSETP.EQ.OR P0, PT, R4, RZ, !P0 ;  /* 0x000000ff0400720b */ /* 0x000fda0004702400 */
[----:B------:R-:W-:Y:S05]  /*6820*/  @P0 BRA `(.L_x_78) ;  /* 0x00000004003c0947 */ /* 0x000fea0003800000 */
[----:B------:R-:W-:-:S04]  /*6830*/  FSETP.NAN.AND P0, PT, |R4|, |R4|, PT ;  /* 0x400000040400720b */ /* 0x000fc80003f08200 */
[----:B------:R-:W-:-:S13]  /*6840*/  FSETP.NUM.AND P0, PT, |R2|, |R2|, !P0 ;  /* 0x400000020200720b */ /* 0x000fda0004707200 */
[----:B------:R-:W-:Y:S01]  /*6850*/  @!P0 FADD R3, R2, R4 ;  /* 0x0000000402038221 */ /* 0x000fe20000000000 */
[----:B------:R-:W-:Y:S06]  /*6860*/  @!P0 BRA `(.L_x_78) ;  /* 0x00000004002c8947 */ /* 0x000fec0003800000 */
[C---:B------:R-:W-:Y:S02]  /*6870*/  FSETP.NEU.AND P0, PT, |R2|.reuse, +INF , PT ;  /* 0x7f8000000200780b */ /* 0x040fe40003f0d200 */
[----:B------:R-:W-:-:S13]  /*6880*/  FSETP.NEU.AND P1, PT, R2, RZ, PT ;  /* 0x000000ff0200720b */ /* 0x000fda0003f2d000 */
[----:B------:R-:W-:Y:S05]  /*6890*/  @P0 BRA P1, `(.L_x_79) ;  /* 0x0000000000280947 */ /* 0x000fea0000800000 */
[C---:B------:R-:W-:Y:S01]  /*68a0*/  FMUL R0, R4.reuse, 0.5 ;  /* 0x3f00000004007820 */ /* 0x040fe20000400000 */
[----:B------:R-:W-:-:S05]  /*68b0*/  FSETP.GEU.AND P1, PT, R4, RZ, PT ;  /* 0x000000ff0400720b */ /* 0x000fca0003f2e000 */
[----:B------:R-:W0:Y:S02]  /*68c0*/  FRND.TRUNC R0, R0 ;  /* 0x0000000000007307 */ /* 0x000e24000020d000 */
[----:B0-----:R-:W-:-:S04]  /*68d0*/  FADD R3, R0, R0 ;  /* 0x0000000000037221 */ /* 0x001fc80000000000 */
[----:B------:R-:W-:-:S05]  /*68e0*/  FADD R3, -R3, R4 ;  /* 0x0000000403037221 */ /* 0x000fca0000000100 */
[----:B------:R-:W-:Y:S01]  /*68f0*/  FSETP.NEU.AND P0, PT, |R3|, 1, PT ;  /* 0x3f8000000300780b */ /* 0x000fe20003f0d200 */
[----:B------:R-:W-:-:S05]  /*6900*/  FADD R3, R2, R2 ;  /* 0x0000000202037221 */ /* 0x000fca0000000000 */
[----:B------:R-:W-:-:S07]  /*6910*/  @!P1 LOP3.LUT R3, R3, 0x7f800000, RZ, 0x3c, !PT ;  /* 0x7f80000003039812 */ /* 0x000fce00078e3cff */
[----:B------:R-:W-:Y:S01]  /*6920*/  @P0 LOP3.LUT R3, R3, 0x7fffffff, RZ, 0xc0, !PT ;  /* 0x7fffffff03030812 */ /* 0x000fe200078ec0ff */
[----:B------:R-:W-:Y:S06]  /*6930*/  BRA `(.L_x_78) ;  /* 0x0000000000f87947 */ /* 0x000fec0003800000 */
.L_x_79:
[C---:B------:R-:W-:Y:S01]  /*6940*/  FMUL R3, |R2|.reuse, 16777216 ;  /* 0x4b80000002037820 */ /* 0x040fe20000400200 */
[----:B------:R-:W-:Y:S01]  /*6950*/  FSETP.GEU.AND P0, PT, |R2|, 1.175494350822287508e-38, PT ;  /* 0x008000000200780b */ /* 0x000fe20003f0e200 */
[----:B------:R-:W-:-:S03]  /*6960*/  IMAD.MOV.U32 R10, RZ, RZ, 0x3a2c32e4 ;  /* 0x3a2c32e4ff0a7424 */ /* 0x000fc600078e00ff */
[----:B------:R-:W-:-:S05]  /*6970*/  FSEL R3, R3, |R2|, !P0 ;  /* 0x4000000203037208 */ /* 0x000fca0004000000 */
[----:B------:R-:W-:-:S05]  /*6980*/  VIADD R0, R3, 0xc0cafb0d ;  /* 0xc0cafb0d03007836 */ /* 0x000fca0000000000 */
[----:B------:R-:W-:-:S05]  /*6990*/  LOP3.LUT R0, R0, 0xff800000, RZ, 0xc0, !PT ;  /* 0xff80000000007812 */ /* 0x000fca00078ec0ff */
[----:B------:R-:W-:Y:S01]  /*69a0*/  IMAD.IADD R3, R3, 0x1, -R0 ;  /* 0x0000000103037824 */ /* 0x000fe200078e0a00 */
[----:B------:R-:W-:-:S03]  /*69b0*/  I2FP.F32.S32 R0, R0 ;  /* 0x0000000000007245 */ /* 0x000fc60000201400 */
[C---:B------:R-:W-:Y:S01]  /*69c0*/  FADD R6, R3.reuse, 1 ;  /* 0x3f80000003067421 */ /* 0x040fe20000000000 */
[----:B------:R-:W-:Y:S01]  /*69d0*/  FADD R5, R3, -1 ;  /* 0xbf80000003057421 */ /* 0x000fe20000000000 */
[----:B------:R-:W-:-:S03]  /*69e0*/  FSEL R3, RZ, -24, P0 ;  /* 0xc1c00000ff037808 */ /* 0x000fc60000000000 */
[----:B------:R-:W-:Y:S01]  /*69f0*/  FADD R7, R5, R5 ;  /* 0x0000000505077221 */ /* 0x000fe20000000000 */
[----:B------:R-:W0:Y:S01]  /*6a00*/  MUFU.RCP R6, R6 ;  /* 0x0000000600067308 */ /* 0x000e220000001000 */
[----:B------:R-:W-:Y:S02]  /*6a10*/  FFMA R0, R0, 1.1920928955078125e-07, R3 ;  /* 0x3400000000007823 */ /* 0x000fe40000000003 */
[----:B0-----:R-:W-:-:S04]  /*6a20*/  FMUL R7, R6, R7 ;  /* 0x0000000706077220 */ /* 0x001fc80000400000 */
[----:B------:R-:W-:Y:S01]  /*6a30*/  FADD R8, R5, -R7 ;  /* 0x8000000705087221 */ /* 0x000fe20000000000 */
[CC--:B------:R-:W-:Y:S01]  /*6a40*/  FMUL R3, R7.reuse, R7.reuse ;  /* 0x0000000707037220 */ /* 0x0c0fe20000400000 */
[----:B------:R-:W-:Y:S02]  /*6a50*/  FFMA R9, R7, 1.4426950216293334961, R0 ;  /* 0x3fb8aa3b07097823 */ /* 0x000fe40000000000 */
[----:B------:R-:W-:Y:S01]  /*6a60*/  FADD R8, R8, R8 ;  /* 0x0000000808087221 */ /* 0x000fe20000000000 */
[----:B------:R-:W-:Y:S01]  /*6a70*/  FFMA R10, R3, R10, 0.0032181653659790754318 ;  /* 0x3b52e7db030a7423 */ /* 0x000fe2000000000a */
[----:B------:R-:W-:Y:S02]  /*6a80*/  FADD R0, R0, -R9 ;  /* 0x8000000900007221 */ /* 0x000fe40000000000 */
[----:B------:R-:W-:Y:S01]  /*6a90*/  FFMA R5, R5, -R7, R8 ;  /* 0x8000000705057223 */ /* 0x000fe20000000008 */
[----:B------:R-:W-:Y:S01]  /*6aa0*/  FFMA R10, R3, R10, 0.018033718690276145935 ;  /* 0x3c93bb73030a7423 */ /* 0x000fe2000000000a */
[----:B------:R-:W-:-:S02]  /*6ab0*/  FFMA R0, R7, 1.4426950216293334961, R0 ;  /* 0x3fb8aa3b07007823 */ /* 0x000fc40000000000 */
[----:B------:R-:W-:Y:S01]  /*6ac0*/  FMUL R5, R6, R5 ;  /* 0x0000000506057220 */ /* 0x000fe20000400000 */
[----:B------:R-:W-:-:S03]  /*6ad0*/  FFMA R10, R3, R10, 0.12022458761930465698 ;  /* 0x3df6384f030a7423 */ /* 0x000fc6000000000a */
[----:B------:R-:W-:Y:S01]  /*6ae0*/  FFMA R0, R5, 1.4426950216293334961, R0 ;  /* 0x3fb8aa3b05007823 */ /* 0x000fe20000000000 */
[----:B------:R-:W-:-:S03]  /*6af0*/  FMUL R10, R3, R10 ;  /* 0x0000000a030a7220 */ /* 0x000fc60000400000 */
[----:B------:R-:W-:Y:S01]  /*6b00*/  FFMA R6, R7, 1.9251366722983220825e-08, R0 ;  /* 0x32a55e3407067823 */ /* 0x000fe20000000000 */
[----:B------:R-:W-:-:S04]  /*6b10*/  FMUL R0, R10, 3 ;  /* 0x404000000a007820 */ /* 0x000fc80000400000 */
[----:B------:R-:W-:Y:S01]  /*6b20*/  FFMA R5, R5, R0, R6 ;  /* 0x0000000005057223 */ /* 0x000fe20000000006 */
[----:B------:R-:W-:-:S03]  /*6b30*/  IMAD.MOV.U32 R6, RZ, RZ, 0x391fcb8e ;  /* 0x391fcb8eff067424 */ /* 0x000fc600078e00ff */
[----:B------:R-:W-:-:S04]  /*6b40*/  FFMA R10, R7, R10, R5 ;  /* 0x0000000a070a7223 */ /* 0x000fc80000000005 */
[----:B------:R-:W-:-:S04]  /*6b50*/  FADD R3, R9, R10 ;  /* 0x0000000a09037221 */ /* 0x000fc80000000000 */
[----:B------:R-:W-:Y:S01]  /*6b60*/  FMUL R0, R3, R4 ;  /* 0x0000000403007220 */ /* 0x000fe20000400000 */
[----:B------:R-:W-:-:S03]  /*6b70*/  FADD R9, -R9, R3 ;  /* 0x0000000309097221 */ /* 0x000fc60000000100 */
[----:B------:R-:W0:Y:S01]  /*6b80*/  FRND R5, R0 ;  /* 0x0000000000057307 */ /* 0x000e220000201000 */
[----:B------:R-:W-:Y:S01]  /*6b90*/  FADD R10, R10, -R9 ;  /* 0x800000090a0a7221 */ /* 0x000fe20000000000 */
[-C--:B------:R-:W-:Y:S01]  /*6ba0*/  FFMA R3, R3, R4.reuse, -R0 ;  /* 0x0000000403037223 */ /* 0x080fe20000000800 */
[C---:B------:R-:W-:Y:S02]  /*6bb0*/  FSETP.GT.AND P1, PT, |R0|.reuse, 152, PT ;  /* 0x431800000000780b */ /* 0x040fe40003f24200 */
[----:B------:R-:W-:Y:S01]  /*6bc0*/  FSETP.GEU.AND P2, PT, R0, RZ, PT ;  /* 0x000000ff0000720b */ /* 0x000fe20003f4e000 */
[----:B------:R-:W-:Y:S01]  /*6bd0*/  FFMA R10, R10, R4, R3 ;  /* 0x000000040a0a7223 */ /* 0x000fe20000000003 */
[----:B0-----:R-:W-:Y:S01]  /*6be0*/  FADD R3, R0, -R5 ;  /* 0x8000000500037221 */ /* 0x001fe20000000000 */
[----:B------:R-:W-:-:S03]  /*6bf0*/  FSETP.GT.AND P0, PT, R5, RZ, PT ;  /* 0x000000ff0500720b */ /* 0x000fc60003f04000 */
[----:B------:R-:W-:Y:S01]  /*6c00*/  FADD R3, R3, R10 ;  /* 0x0000000a03037221 */ /* 0x000fe20000000000 */
[----:B------:R-:W-:Y:S02]  /*6c10*/  SEL R5, RZ, 0x83000000, P0 ;  /* 0x83000000ff057807 */ /* 0x000fe40000000000 */
[----:B------:R-:W-:Y:S01]  /*6c20*/  FSETP.NEU.AND P0, PT, R2, -1, PT ;  /* 0xbf8000000200780b */ /* 0x000fe20003f0d000 */
[----:B------:R-:W-:Y:S02]  /*6c30*/  FFMA R6, R3, R6, 0.0013391353422775864601 ;  /* 0x3aaf85ed03067423 */ /* 0x000fe40000000006 */
[----:B------:R-:W-:Y:S02]  /*6c40*/  VIADD R2, R5, 0x7f000000 ;  /* 0x7f00000005027836 */ /* 0x000fe40000000000 */
[C---:B------:R-:W-:Y:S02]  /*6c50*/  FFMA R8, R3.reuse, R6, 0.0096188392490148544312 ;  /* 0x3c1d985603087423 */ /* 0x040fe40000000006 */
[----:B------:R0:W1:Y:S02]  /*6c60*/  F2I.NTZ R6, R0 ;  /* 0x0000000000067305 */ /* 0x0000640000203100 */
[----:B------:R-:W-:-:S04]  /*6c70*/  FFMA R8, R3, R8, 0.055503588169813156128 ;  /* 0x3d6357bb03087423 */ /* 0x000fc80000000008 */
[----:B------:R-:W-:Y:S01]  /*6c80*/  FFMA R8, R3, R8, 0.24022644758224487305 ;  /* 0x3e75fdec03087423 */ /* 0x000fe20000000008 */
[----:B0-----:R-:W-:-:S03]  /*6c90*/  FSEL R0, RZ, +INF , !P2 ;  /* 0x7f800000ff007808 */ /* 0x001fc60005000000 */
[----:B------:R-:W-:-:S04]  /*6ca0*/  FFMA R8, R3, R8, 0.69314718246459960938 ;  /* 0x3f31721803087423 */ /* 0x000fc80000000008 */
[----:B------:R-:W-:Y:S01]  /*6cb0*/  FFMA R3, R3, R8, 1 ;  /* 0x3f80000003037423 */ /* 0x000fe20000000008 */
[----:B-1----:R-:W-:-:S03]  /*6cc0*/  IMAD R6, R6, 0x800000, -R5 ;  /* 0x0080000006067824 */ /* 0x002fc600078e0a05 */
[----:B------:R-:W-:-:S04]  /*6cd0*/  FMUL R3, R2, R3 ;  /* 0x0000000302037220 */ /* 0x000fc80000400000 */
[----:B------:R-:W-:Y:S01]  /*6ce0*/  @!P1 FMUL R0, R6, R3 ;  /* 0x0000000306009220 */ /* 0x000fe20000400000 */
[----:B------:R-:W-:-:S04]  /*6cf0*/  FSETP.NEU.AND P1, PT, |R4|, +INF , PT ;  /* 0x7f8000000400780b */ /* 0x000fc80003f2d200 */
[----:B------:R-:W-:-:S05]  /*6d00*/  @!P0 FSEL R0, R0, 1, P1 ;  /* 0x3f80000000008808 */ /* 0x000fca0000800000 */
[----:B------:R-:W-:-:S07]  /*6d10*/  IMAD.MOV.U32 R3, RZ, RZ, R0 ;  /* 0x000000ffff037224 */ /* 0x000fce00078e0000 */
.L_x_78:
[----:B------:R-:W-:Y:S05]  /*6d20*/  BSYNC.RECONVERGENT B0 ;  /* 0x0000000000007941 */ /* 0x000fea0003800200 */
.L_x_77:
[----:B------:R-:W-:-:S07]  /*6d30*/  FMUL R4, R16, R3 ;  /* 0x0000000310047220 */ /* 0x000fce0000400000 */
.L_x_73:
[----:B------:R-:W-:Y:S05]  /*6d40*/  BSYNC.RECONVERGENT B10 ;  /* 0x00000000000a7941 */ /* 0x000fea0003800200 */
.L_x_54:
[----:B------:R-:W4:Y:S01]  /*6d50*/  LDL R20, [R1+0x14] ;  /* 0x0000140001147983 */ /* 0x000f220000100800 */
[----:B------:R5:W-:Y:S05]  /*6d60*/  BMOV.32 B6, R28 ;  /* 0x0000001c06007356 */ /* 0x000bea0000000000 */
[----:B------:R-:W4:Y:S01]  /*6d70*/  LDL R21, [R1+0x18] ;  /* 0x0000180001157983 */ /* 0x000f220000100800 */
[----:B------:R5:W-:Y:S05]  /*6d80*/  BMOV.32 B7, R29 ;  /* 0x0000001d07007356 */ /* 0x000bea0000000000 */
[----:B------:R5:W-:Y:S05]  /*6d90*/  BMOV.32 B8, R30 ;  /* 0x0000001e08007356 */ /* 0x000bea0000000000 */
[----:B------:R5:W-:Y:S05]  /*6da0*/  BMOV.32 B9, R31 ;  /* 0x0000001f09007356 */ /* 0x000bea0000000000 */
[----:B------:R5:W-:Y:S05]  /*6db0*/  BMOV.32 B10, R36 ;  /* 0x000000240a007356 */ /* 0x000bea0000000000 */
[----:B--2---:R-:W4:Y:S04]  /*6dc0*/  LDL R2, [R1] ;  /* 0x0000000001027983 */ /* 0x004f280000100800 */
[----:B---3--:R-:W4:Y:S04]  /*6dd0*/  LDL R16, [R1+0x4] ;  /* 0x0000040001107983 */ /* 0x008f280000100800 */
[----:B------:R-:W4:Y:S04]  /*6de0*/  LDL R17, [R1+0x8] ;  /* 0x0000080001117983 */ /* 0x000f280000100800 */
[----:B------:R-:W4:Y:S04]  /*6df0*/  LDL R18, [R1+0xc] ;  /* 0x00000c0001127983 */ /* 0x000f280000100800 */
[----:B------:R-:W4:Y:S04]  /*6e00*/  LDL R19, [R1+0x10] ;  /* 0x0000100001137983 */ /* 0x000f280000100800 */
[----:B------:R-:W4:Y:S04]  /*6e10*/  LDL R22, [R1+0x1c] ;  /* 0x00001c0001167983 */ /* 0x000f280000100800 */
[----:B------:R-:W4:Y:S04]  /*6e20*/  LDL R23, [R1+0x20] ;  /* 0x0000200001177983 */ /* 0x000f280000100800 */
[----:B------:R-:W4:Y:S04]  /*6e30*/  LDL R24, [R1+0x24] ;  /* 0x0000240001187983 */ /* 0x000f280000100800 */
[----:B------:R-:W4:Y:S04]  /*6e40*/  LDL R25, [R1+0x28] ;  /* 0x0000280001197983 */ /* 0x000f280000100800 */
[----:B------:R-:W4:Y:S04]  /*6e50*/  LDL R26, [R1+0x2c] ;  /* 0x00002c00011a7983 */ /* 0x000f280000100800 */
[----:B01----:R-:W4:Y:S04]  /*6e60*/  LDL R27, [R1+0x30] ;  /* 0x00003000011b7983 */ /* 0x003f280000100800 */
[----:B-----5:R-:W4:Y:S04]  /*6e70*/  LDL R28, [R1+0x34] ;  /* 0x00003400011c7983 */ /* 0x020f280000100800 */
[----:B------:R-:W4:Y:S04]  /*6e80*/  LDL R29, [R1+0x38] ;  /* 0x00003800011d7983 */ /* 0x000f280000100800 */
[----:B------:R-:W4:Y:S04]  /*6e90*/  LDL R30, [R1+0x3c] ;  /* 0x00003c00011e7983 */ /* 0x000f280000100800 */
[----:B------:R-:W4:Y:S04]  /*6ea0*/  LDL R31, [R1+0x40] ;  /* 0x00004000011f7983 */ /* 0x000f280000100800 */
[----:B------:R0:W4:Y:S02]  /*6eb0*/  LDL R36, [R1+0x44] ;  /* 0x0000440001247983 */ /* 0x0001240000100800 */
[----:B0-----:R-:W-:Y:S01]  /*6ec0*/  VIADD R1, R1, 0x48 ;  /* 0x0000004801017836 */ /* 0x001fe20000000000 */
[----:B----4-:R-:W-:Y:S06]  /*6ed0*/  RET.REL.NODEC R20 `(_Z19heston_exact_kernelPfm) ;  /* 0xffffff9014487950 */ /* 0x010fec0003c3ffff */
        .weak           $__internal_2_$__cuda_sm20_dblrcp_rn_slowpath_v3
        .type           $__internal_2_$__cuda_sm20_dblrcp_rn_slowpath_v3,@function
        .size           $__internal_2_$__cuda_sm20_dblrcp_rn_slowpath_v3,($__internal_3_$__cuda_sm20_dsqrt_rn_f64_mediumpath_v1 - $__internal_2_$__cuda_sm20_dblrcp_rn_slowpath_v3)
$__internal_2_$__cuda_sm20_dblrcp_rn_slowpath_v3:
[----:B------:R-:W-:Y:S01]  /*6ee0*/  DSETP.GTU.AND P0, PT, |R12|, +INF , PT ;  /* 0x7ff000000c00742a */ /* 0x000fe20003f0c200 */
[----:B------:R-:W-:-:S13]  /*6ef0*/  BSSY.RECONVERGENT B4, `(.L_x_80) ;  /* 0x0000024000047945 */ /* 0x000fda0003800200 */
[----:B------:R-:W-:Y:S05]  /*6f00*/  @P0 BRA `(.L_x_81) ;  /* 0x0000000000800947 */ /* 0x000fea0003800000 */
[----:B------:R-:W-:-:S05]  /*6f10*/  LOP3.LUT R26, R13, 0x7fffffff, RZ, 0xc0, !PT ;  /* 0x7fffffff0d1a7812 */ /* 0x000fca00078ec0ff */
[----:B------:R-:W-:-:S05]  /*6f20*/  VIADD R24, R26, 0xffffffff ;  /* 0xffffffff1a187836 */ /* 0x000fca0000000000 */
[----:B------:R-:W-:-:S13]  /*6f30*/  ISETP.GE.U32.AND P0, PT, R24, 0x7fefffff, PT ;  /* 0x7fefffff1800780c */ /* 0x000fda0003f06070 */
[----:B------:R-:W-:Y:S01]  /*6f40*/  @P0 LOP3.LUT R25, R13, 0x7ff00000, RZ, 0x3c, !PT ;  /* 0x7ff000000d190812 */ /* 0x000fe200078e3cff */
[----:B------:R-:W-:Y:S01]  /*6f50*/  @P0 IMAD.MOV.U32 R24, RZ, RZ, RZ ;  /* 0x000000ffff180224 */ /* 0x000fe200078e00ff */
[----:B------:R-:W-:Y:S06]  /*6f60*/  @P0 BRA `(.L_x_82) ;  /* 0x0000000000700947 */ /* 0x000fec0003800000 */
[----:B------:R-:W-:-:S13]  /*6f70*/  ISETP.GE.U32.AND P0, PT, R26, 0x1000001, PT ;  /* 0x010000011a00780c */ /* 0x000fda0003f06070 */
[----:B------:R-:W-:Y:S05]  /*6f80*/  @!P0 BRA `(.L_x_83) ;  /* 0x0000000000388947 */ /* 0x000fea0003800000 */
[----:B------:R-:W-:Y:S01]  /*6f90*/  IADD3 R25, PT, PT, R13, -0x3fe00000, RZ ;  /* 0xc02000000d197810 */ /* 0x000fe20007ffe0ff */
[----:B------:R-:W-:Y:S02]  /*6fa0*/  IMAD.MOV.U32 R24, RZ, RZ, R12 ;  /* 0x000000ffff187224 */ /* 0x000fe400078e000c */
[----:B------:R-:W-:Y:S01]  /*6fb0*/  IMAD.MOV.U32 R26, RZ, RZ, R21 ;  /* 0x000000ffff1a7224 */ /* 0x000fe200078e0015 */
[----:B------:R-:W0:Y:S05]  /*6fc0*/  MUFU.RCP64H R27, R25 ;  /* 0x00000019001b7308 */ /* 0x000e2a0000001800 */
[----:B0-----:R-:W-:-:S08]  /*6fd0*/  DFMA R28, -R24, R26, 1 ;  /* 0x3ff00000181c742b */ /* 0x001fd0000000011a */
[----:B------:R-:W-:-:S08]  /*6fe0*/  DFMA R28, R28, R28, R28 ;  /* 0x0000001c1c1c722b */ /* 0x000fd0000000001c */
[----:B------:R-:W-:-:S08]  /*6ff0*/  DFMA R28, R26, R28, R26 ;  /* 0x0000001c1a1c722b */ /* 0x000fd0000000001a */
[----:B------:R-:W-:-:S08]  /*7000*/  DFMA R26, -R24, R28, 1 ;  /* 0x3ff00000181a742b */ /* 0x000fd0000000011c */
[----:B------:R-:W-:-:S08]  /*7010*/  DFMA R26, R28, R26, R28 ;  /* 0x0000001a1c1a722b */ /* 0x000fd0000000001c */
[----:B------:R-:W-:-:S08]  /*7020*/  DMUL R26, R26, 2.2250738585072013831e-308 ;  /* 0x001000001a1a7828 */ /* 0x000fd00000000000 */
[----:B------:R-:W-:-:S08]  /*7030*/  DFMA R28, -R12, R26, 1 ;  /* 0x3ff000000c1c742b */ /* 0x000fd0000000011a */
[----:B------:R-:W-:-:S08]  /*7040*/  DFMA R28, R28, R28, R28 ;  /* 0x0000001c1c1c722b */ /* 0x000fd0000000001c */
[----:B------:R-:W-:Y:S01]  /*7050*/  DFMA R24, R26, R28, R26 ;  /* 0x0000001c1a18722b */ /* 0x000fe2000000001a */
[----:B------:R-:W-:Y:S10]  /*7060*/  BRA `(.L_x_82) ;  /* 0x0000000000307947 */ /* 0x000ff40003800000 */
.L_x_83:
[----:B------:R-:W-:Y:S01]  /*7070*/  DMUL R26, R12, 8.11296384146066816958e+31 ;  /* 0x469000000c1a7828 */ /* 0x000fe20000000000 */
[----:B------:R-:W-:-:S05]  /*7080*/  IMAD.MOV.U32 R24, RZ, RZ, R21 ;  /* 0x000000ffff187224 */ /* 0x000fca00078e0015 */
[----:B------:R-:W0:Y:S02]  /*7090*/  MUFU.RCP64H R25, R27 ;  /* 0x0000001b00197308 */ /* 0x000e240000001800 */
[----:B0-----:R-:W-:-:S08]  /*70a0*/  DFMA R28, -R26, R24, 1 ;  /* 0x3ff000001a1c742b */ /* 0x001fd00000000118 */
[----:B------:R-:W-:-:S08]  /*70b0*/  DFMA R28, R28, R28, R28 ;  /* 0x0000001c1c1c722b */ /* 0x000fd0000000001c */
[----:B------:R-:W-:-:S08]  /*70c0*/  DFMA R28, R24, R28, R24 ;  /* 0x0000001c181c722b */ /* 0x000fd00000000018 */
[----:B------:R-:W-:-:S08]  /*70d0*/  DFMA R24, -R26, R28, 1 ;  /* 0x3ff000001a18742b */ /* 0x000fd0000000011c */
[----:B------:R-:W-:-:S08]  /*70e0*/  DFMA R24, R28, R24, R28 ;  /* 0x000000181c18722b */ /* 0x000fd0000000001c */
[----:B------:R-:W-:Y:S01]  /*70f0*/  DMUL R24, R24, 8.11296384146066816958e+31 ;  /* 0x4690000018187828 */ /* 0x000fe20000000000 */
[----:B------:R-:W-:Y:S10]  /*7100*/  BRA `(.L_x_82) ;  /* 0x0000000000087947 */ /* 0x000ff40003800000 */
.L_x_81:
[----:B------:R-:W-:Y:S01]  /*7110*/  LOP3.LUT R25, R13, 0x80000, RZ, 0xfc, !PT ;  /* 0x000800000d197812 */ /* 0x000fe200078efcff */
[----:B------:R-:W-:-:S07]  /*7120*/  IMAD.MOV.U32 R24, RZ, RZ, R12 ;  /* 0x000000ffff187224 */ /* 0x000fce00078e000c */
.L_x_82:
[----:B------:R-:W-:Y:S05]  /*7130*/  BSYNC.RECONVERGENT B4 ;  /* 0x0000000000047941 */ /* 0x000fea0003800200 */
.L_x_80:
[----:B------:R-:W-:Y:S02]  /*7140*/  IMAD.MOV.U32 R21, RZ, RZ, R24 ;  /* 0x000000ffff157224 */ /* 0x000fe400078e0018 */
[----:B------:R-:W-:Y:S02]  /*7150*/  IMAD.MOV.U32 R26, RZ, RZ, R25 ;  /* 0x000000ffff1a7224 */ /* 0x000fe400078e0019 */
[----:B------:R-:W-:Y:S02]  /*7160*/  IMAD.MOV.U32 R24, RZ, RZ, R30 ;  /* 0x000000ffff187224 */ /* 0x000fe400078e001e */
[----:B------:R-:W-:-:S04]  /*7170*/  IMAD.MOV.U32 R25, RZ, RZ, 0x0 ;  /* 0x00000000ff197424 */ /* 0x000fc800078e00ff */
[----:B------:R-:W-:Y:S05]  /*7180*/  RET.REL.NODEC R24 `(_Z19heston_exact_kernelPfm) ;  /* 0xffffff8c189c7950 */ /* 0x000fea0003c3ffff */
        .weak           $__internal_3_$__cuda_sm20_dsqrt_rn_f64_mediumpath_v1
        .type           $__internal_3_$__cuda_sm20_dsqrt_rn_f64_mediumpath_v1,@function
        .size           $__internal_3_$__cuda_sm20_dsqrt_rn_f64_mediumpath_v1,($__internal_0_$__cuda_sm20_rcp_rn_f32_slowpath - $__internal_3_$__cuda_sm20_dsqrt_rn_f64_mediumpath_v1)
$__internal_3_$__cuda_sm20_dsqrt_rn_f64_mediumpath_v1:
[----:B------:R-:W-:Y:S01]  /*7190*/  ISETP.GE.U32.AND P0, PT, R0, -0x3400000, PT ;  /* 0xfcc000000000780c */ /* 0x000fe20003f06070 */
[----:B------:R-:W-:Y:S01]  /*71a0*/  BSSY.RECONVERGENT B3, `(.L_x_84) ;  /* 0x0000025000037945 */ /* 0x000fe20003800200 */
[----:B------:R-:W-:Y:S02]  /*71b0*/  IMAD.MOV.U32 R26, RZ, RZ, R30 ;  /* 0x000000ffff1a7224 */ /* 0x000fe400078e001e */
[----:B------:R-:W-:-:S09]  /*71c0*/  IMAD.MOV.U32 R29, RZ, RZ, R33 ;  /* 0x000000ffff1d7224 */ /* 0x000fd200078e0021 */
[----:B------:R-:W-:Y:S05]  /*71d0*/  @!P0 BRA `(.L_x_85) ;  /* 0x0000000000208947 */ /* 0x000fea0003800000 */
[----:B------:R-:W-:-:S10]  /*71e0*/  DFMA.RM R20, R20, R26, R28 ;  /* 0x0000001a1414722b */ /* 0x000fd4000000401c */
[----:B------:R-:W-:-:S05]  /*71f0*/  IADD3 R26, P0, PT, R20, 0x1, RZ ;  /* 0x00000001141a7810 */ /* 0x000fca0007f1e0ff */
[----:B------:R-:W-:-:S06]  /*7200*/  IMAD.X R27, RZ, RZ, R21, P0 ;  /* 0x000000ffff1b7224 */ /* 0x000fcc00000e0615 */
[----:B------:R-:W-:-:S08]  /*7210*/  DFMA.RP R24, -R20, R26, R24 ;  /* 0x0000001a1418722b */ /* 0x000fd00000008118 */
[----:B------:R-:W-:-:S06]  /*7220*/  DSETP.GT.AND P0, PT, R24, RZ, PT ;  /* 0x000000ff1800722a */ /* 0x000fcc0003f04000 */
[----:B------:R-:W-:Y:S02]  /*7230*/  FSEL R20, R26, R20, P0 ;  /* 0x000000141a147208 */ /* 0x000fe40000000000 */
[----:B------:R-:W-:Y:S01]  /*7240*/  FSEL R21, R27, R21, P0 ;  /* 0x000000151b157208 */ /* 0x000fe20000000000 */
[----:B------:R-:W-:Y:S06]  /*7250*/  BRA `(.L_x_86) ;  /* 0x0000000000647947 */ /* 0x000fec0003800000 */
.L_x_85:
[----:B------:R-:W-:-:S14]  /*7260*/  DSETP.NE.AND P0, PT, R24, RZ, PT ;  /* 0x000000ff1800722a */ /* 0x000fdc0003f05000 */
[----:B------:R-:W-:Y:S05]  /*7270*/  @!P0 BRA `(.L_x_87) ;  /* 0x0000000000588947 */ /* 0x000fea0003800000 */
[----:B------:R-:W-:-:S13]  /*7280*/  ISETP.GE.AND P0, PT, R25, RZ, PT ;  /* 0x000000ff1900720c */ /* 0x000fda0003f06270 */
[----:B------:R-:W-:Y:S02]  /*7290*/  @!P0 IMAD.MOV.U32 R20, RZ, RZ, 0x0 ;  /* 0x00000000ff148424 */ /* 0x000fe400078e00ff */
[----:B------:R-:W-:Y:S01]  /*72a0*/  @!P0 IMAD.MOV.U32 R21, RZ, RZ, -0x80000 ;  /* 0xfff80000ff158424 */ /* 0x000fe200078e00ff */
[----:B------:R-:W-:Y:S06]  /*72b0*/  @!P0 BRA `(.L_x_86) ;  /* 0x00000000004c8947 */ /* 0x000fec0003800000 */
[----:B------:R-:W-:-:S13]  /*72c0*/  ISETP.GT.AND P0, PT, R25, 0x7fefffff, PT ;  /* 0x7fefffff1900780c */ /* 0x000fda0003f04270 */
[----:B------:R-:W-:Y:S05]  /*72d0*/  @P0 BRA `(.L_x_87) ;  /* 0x0000000000400947 */ /* 0x000fea0003800000 */
[----:B------:R-:W-:Y:S01]  /*72e0*/  DMUL R20, R24, 8.11296384146066816958e+31 ;  /* 0x4690000018147828 */ /* 0x000fe20000000000 */
[----:B------:R-:W-:Y:S02]  /*72f0*/  IMAD.MOV.U32 R28, RZ, RZ, 0x0 ;  /* 0x00000000ff1c7424 */ /* 0x000fe400078e00ff */
[----:B------:R-:W-:Y:S02]  /*7300*/  IMAD.MOV.U32 R24, RZ, RZ, RZ ;  /* 0x000000ffff187224 */ /* 0x000fe400078e00ff */
[----:B------:R-:W-:Y:S01]  /*7310*/  IMAD.MOV.U32 R29, RZ, RZ, 0x3fd80000 ;  /* 0x3fd80000ff1d7424 */ /* 0x000fe200078e00ff */
[----:B------:R-:W0:Y:S03]  /*7320*/  MUFU.RSQ64H R25, R21 ;  /* 0x0000001500197308 */ /* 0x000e260000001c00 */
[----:B0-----:R-:W-:-:S08]  /*7330*/  DMUL R26, R24, R24 ;  /* 0x00000018181a7228 */ /* 0x001fd00000000000 */
[----:B------:R-:W-:-:S08]  /*7340*/  DFMA R26, R20, -R26, 1 ;  /* 0x3ff00000141a742b */ /* 0x000fd0000000081a */
[----:B------:R-:W-:Y:S02]  /*7350*/  DFMA R28, R26, R28, 0.5 ;  /* 0x3fe000001a1c742b */ /* 0x000fe4000000001c */
[----:B------:R-:W-:-:S08]  /*7360*/  DMUL R26, R24, R26 ;  /* 0x0000001a181a7228 */ /* 0x000fd00000000000 */
[----:B------:R-:W-:-:S08]  /*7370*/  DFMA R26, R28, R26, R24 ;  /* 0x0000001a1c1a722b */ /* 0x000fd00000000018 */
[----:B------:R-:W-:Y:S02]  /*7380*/  DMUL R24, R20, R26 ;  /* 0x0000001a14187228 */ /* 0x000fe40000000000 */
[----:B------:R-:W-:-:S06]  /*7390*/  VIADD R27, R27, 0xfff00000 ;  /* 0xfff000001b1b7836 */ /* 0x000fcc0000000000 */
[----:B------:R-:W-:-:S08]  /*73a0*/  DFMA R28, R24, -R24, R20 ;  /* 0x80000018181c722b */ /* 0x000fd00000000014 */
[----:B------:R-:W-:-:S10]  /*73b0*/  DFMA R20, R26, R28, R24 ;  /* 0x0000001c1a14722b */ /* 0x000fd40000000018 */
[----:B------:R-:W-:Y:S01]  /*73c0*/  VIADD R21, R21, 0xfcb00000 ;  /* 0xfcb0000015157836 */ /* 0x000fe20000000000 */
[----:B------:R-:W-:Y:S06]  /*73d0*/  BRA `(.L_x_86) ;  /* 0x0000000000047947 */ /* 0x000fec0003800000 */
.L_x_87:
[----:B------:R-:W-:-:S11]  /*73e0*/  DADD R20, R24, R24 ;  /* 0x0000000018147229 */ /* 0x000fd60000000018 */
.L_x_86:
[----:B------:R-:W-:Y:S05]  /*73f0*/  BSYNC.RECONVERGENT B3 ;  /* 0x0000000000037941 */ /* 0x000fea0003800200 */
.L_x_84:
[----:B------:R-:W-:Y:S02]  /*7400*/  IMAD.MOV.U32 R0, RZ, RZ, R20 ;  /* 0x000000ffff007224 */ /* 0x000fe400078e0014 */
[----:B------:R-:W-:Y:S02]  /*7410*/  IMAD.MOV.U32 R3, RZ, RZ, R21 ;  /* 0x000000ffff037224 */ /* 0x000fe400078e0015 */
[----:B------:R-:W-:Y:S02]  /*7420*/  IMAD.MOV.U32 R20, RZ, RZ, R14 ;  /* 0x000000ffff147224 */ /* 0x000fe400078e000e */
[----:B------:R-:W-:-:S04]  /*7430*/  IMAD.MOV.U32 R21, RZ, RZ, 0x0 ;  /* 0x00000000ff157424 */ /* 0x000fc800078e00ff */
[----:B------:R-:W-:Y:S05]  /*7440*/  RET.REL.NODEC R20 `(_Z19heston_exact_kernelPfm) ;  /* 0xffffff8814ec7950 */ /* 0x000fea0003c3ffff */
        .weak           $__internal_0_$__cuda_sm20_rcp_rn_f32_slowpath
        .type           $__internal_0_$__cuda_sm20_rcp_rn_f32_slowpath,@function
        .size           $__internal_0_$__cuda_sm20_rcp_rn_f32_slowpath,($__internal_1_$__cuda_sm20_sqrt_rn_f32_slowpath - $__internal_0_$__cuda_sm20_rcp_rn_f32_slowpath)
$__internal_0_$__cuda_sm20_rcp_rn_f32_slowpath:
[----:B------:R-:W-:-:S05]  /*7450*/  VIADD R1, R1, 0xfffffff8 ;  /* 0xfffffff801017836 */ /* 0x000fca0000000000 */
[----:B------:R0:W-:Y:S01]  /*7460*/  STL [R1], R2 ;  /* 0x0000000201007387 */ /* 0x0001e20000100800 */
[----:B------:R-:W-:Y:S01]  /*7470*/  IMAD.SHL.U32 R0, R4, 0x2, RZ ;  /* 0x0000000204007824 */ /* 0x000fe200078e00ff */
[----:B------:R-:W-:Y:S04]  /*7480*/  BSSY.RECONVERGENT B0, `(.L_x_88) ;  /* 0x000002f000007945 */ /* 0x000fe80003800200 */
[----:B------:R-:W-:-:S04]  /*7490*/  SHF.R.U32.HI R8, RZ, 0x18, R0 ;  /* 0x00000018ff087819 */ /* 0x000fc80000011600 */
[----:B------:R-:W-:-:S13]  /*74a0*/  ISETP.NE.U32.AND P0, PT, R8, RZ, PT ;  /* 0x000000ff0800720c */ /* 0x000fda0003f05070 */
[----:B0-----:R-:W-:Y:S05]  /*74b0*/  @P0 BRA `(.L_x_89) ;  /* 0x0000000000240947 */ /* 0x001fea0003800000 */
[----:B------:R-:W-:-:S13]  /*74c0*/  ISETP.NE.AND P0, PT, R0, RZ, PT ;  /* 0x000000ff0000720c */ /* 0x000fda0003f05270 */
[----:B------:R-:W-:Y:S02]  /*74d0*/  @P0 FFMA R2, R4, 1.84467440737095516160e+19, RZ ;  /* 0x5f80000004020823 */ /* 0x000fe400000000ff */
[----:B------:R-:W-:Y:S08]  /*74e0*/  @!P0 MUFU.RCP R4, R4 ;  /* 0x0000000400048308 */ /* 0x000ff00000001000 */
[----:B------:R-:W0:Y:S02]  /*74f0*/  @P0 MUFU.RCP R3, R2 ;  /* 0x0000000200030308 */ /* 0x000e240000001000 */
[----:B0-----:R-:W-:-:S04]  /*7500*/  @P0 FFMA R0, R2, R3, -1 ;  /* 0xbf80000002000423 */ /* 0x001fc80000000003 */
[----:B------:R-:W-:-:S04]  /*7510*/  @P0 FADD.FTZ R0, -R0, -RZ ;  /* 0x800000ff00000221 */ /* 0x000fc80000010100 */
[----:B------:R-:W-:-:S04]  /*7520*/  @P0 FFMA R0, R3, R0, R3 ;  /* 0x0000000003000223 */ /* 0x000fc80000000003 */
[----:B------:R-:W-:Y:S01]  /*7530*/  @P0 FFMA R4, R0, 1.84467440737095516160e+19, RZ ;  /* 0x5f80000000040823 */ /* 0x000fe200000000ff */
[----:B------:R-:W-:Y:S06]  /*7540*/  BRA `(.L_x_90) ;  /* 0x0000000000887947 */ /* 0x000fec0003800000 */
.L_x_89:
[----:B------:R-:W-:-:S05]  /*7550*/  VIADD R10, R8, 0xffffff03 ;  /* 0xffffff03080a7836 */ /* 0x000fca0000000000 */
[----:B------:R-:W-:-:S13]  /*7560*/  ISETP.GT.U32.AND P0, PT, R10, 0x1, PT ;  /* 0x000000010a00780c */ /* 0x000fda0003f04070 */
[----:B------:R-:W-:Y:S05]  /*7570*/  @P0 BRA `(.L_x_91) ;  /* 0x0000000000780947 */ /* 0x000fea0003800000 */
[----:B------:R-:W-:Y:S01]  /*7580*/  LOP3.LUT R0, R4, 0x7fffff, RZ, 0xc0, !PT ;  /* 0x007fffff04007812 */ /* 0x000fe200078ec0ff */
[----:B------:R-:W-:-:S03]  /*7590*/  IMAD.MOV.U32 R7, RZ, RZ, 0x3 ;  /* 0x00000003ff077424 */ /* 0x000fc600078e00ff */
[----:B------:R-:W-:Y:S02]  /*75a0*/  LOP3.LUT R0, R0, 0x3f800000, RZ, 0xfc, !PT ;  /* 0x3f80000000007812 */ /* 0x000fe400078efcff */
[----:B------:R-:W-:Y:S02]  /*75b0*/  SHF.L.U32 R7, R7, R10, RZ ;  /* 0x0000000a07077219 */ /* 0x000fe400000006ff */
[----:B------:R-:W0:Y:S02]  /*75c0*/  MUFU.RCP R3, R0 ;  /* 0x0000000000037308 */ /* 0x000e240000001000 */
[----:B0-----:R-:W-:-:S04]  /*75d0*/  FFMA R2, R0, R3, -1 ;  /* 0xbf80000000027423 */ /* 0x001fc80000000003 */
[----:B------:R-:W-:-:S04]  /*75e0*/  FADD.FTZ R2, -R2, -RZ ;  /* 0x800000ff02027221 */ /* 0x000fc80000010100 */
[CCC-:B------:R-:W-:Y:S01]  /*75f0*/  FFMA.RM R5, R3.reuse, R2.reuse, R3.reuse ;  /* 0x0000000203057223 */ /* 0x1c0fe20000004003 */
[----:B------:R-:W-:-:S04]  /*7600*/  FFMA.RP R6, R3, R2, R3 ;  /* 0x0000000203067223 */ /* 0x000fc80000008003 */
[C---:B------:R-:W-:Y:S02]  /*7610*/  LOP3.LUT R2, R5.reuse, 0x7fffff, RZ, 0xc0, !PT ;  /* 0x007fffff05027812 */ /* 0x040fe400078ec0ff */
[----:B------:R-:W-:Y:S02]  /*7620*/  FSETP.NEU.FTZ.AND P0, PT, R5, R6, PT ;  /* 0x000000060500720b */ /* 0x000fe40003f1d000 */
[----:B------:R-:W-:Y:S02]  /*7630*/  LOP3.LUT R2, R2, 0x800000, RZ, 0xfc, !PT ;  /* 0x0080000002027812 */ /* 0x000fe400078efcff */
[----:B------:R-:W-:Y:S02]  /*7640*/  SEL R3, RZ, 0xffffffff, !P0 ;  /* 0xffffffffff037807 */ /* 0x000fe40004000000 */
[----:B------:R-:W-:-:S03]  /*7650*/  LOP3.LUT R7, R7, R2, RZ, 0xc0, !PT ;  /* 0x0000000207077212 */ /* 0x000fc600078ec0ff */
[----:B------:R-:W-:Y:S01]  /*7660*/  IMAD.MOV R3, RZ, RZ, -R3 ;  /* 0x000000ffff037224 */ /* 0x000fe200078e0a03 */
[----:B------:R-:W-:-:S04]  /*7670*/  SHF.R.U32.HI R7, RZ, R10, R7 ;  /* 0x0000000aff077219 */ /* 0x000fc80000011607 */
[----:B------:R-:W-:Y:S02]  /*7680*/  LOP3.LUT P1, RZ, R3, R10, R2, 0xf8, !PT ;  /* 0x0000000a03ff7212 */ /* 0x000fe4000782f802 */
[C---:B------:R-:W-:Y:S02]  /*7690*/  LOP3.LUT P0, RZ, R7.reuse, 0x1, RZ, 0xc0, !PT ;  /* 0x0000000107ff7812 */ /* 0x040fe4000780c0ff */
[----:B------:R-:W-:Y:S02]  /*76a0*/  LOP3.LUT P2, RZ, R7, 0x2, RZ, 0xc0, !PT ;  /* 0x0000000207ff7812 */ /* 0x000fe4000784c0ff */
[----:B------:R-:W-:Y:S02]  /*76b0*/  IADD3 R3, PT, PT, R8, -0xfc, RZ ;  /* 0xffffff0408037810 */ /* 0x000fe40007ffe0ff */
[----:B------:R-:W-:Y:S02]  /*76c0*/  PLOP3.LUT P0, PT, P0, P1, P2, 0xe0, 0x0 ;  /* 0x000000000000781c */ /* 0x000fe40000703c20 */
[----:B------:R-:W-:-:S02]  /*76d0*/  LOP3.LUT P1, RZ, R4, 0x7fffff, RZ, 0xc0, !PT ;  /* 0x007fffff04ff7812 */ /* 0x000fc4000782c0ff */
[----:B------:R-:W-:Y:S02]  /*76e0*/  SEL R0, RZ, 0x1, !P0 ;  /* 0x00000001ff007807 */ /* 0x000fe40004000000 */
[----:B------:R-:W-:-:S03]  /*76f0*/  SHF.R.U32.HI R3, RZ, R3, R2 ;  /* 0x00000003ff037219 */ /* 0x000fc60000011602 */
[----:B------:R-:W-:-:S05]  /*7700*/  IMAD.MOV R0, RZ, RZ, -R0 ;  /* 0x000000ffff007224 */ /* 0x000fca00078e0a00 */
[----:B------:R-:W-:-:S13]  /*7710*/  ISETP.GE.AND P0, PT, R0, RZ, PT ;  /* 0x000000ff0000720c */ /* 0x000fda0003f06270 */
[----:B------:R-:W-:-:S04]  /*7720*/  @!P0 VIADD R3, R3, 0x1 ;  /* 0x0000000103038836 */ /* 0x000fc80000000000 */
[----:B------:R-:W-:-:S05]  /*7730*/  @!P1 IMAD.SHL.U32 R3, R3, 0x2, RZ ;  /* 0x0000000203039824 */ /* 0x000fca00078e00ff */
[----:B------:R-:W-:Y:S01]  /*7740*/  LOP3.LUT R4, R3, 0x80000000, R4, 0xf8, !PT ;  /* 0x8000000003047812 */ /* 0x000fe200078ef804 */
[----:B------:R-:W-:Y:S06]  /*7750*/  BRA `(.L_x_90) ;  /* 0x0000000000047947 */ /* 0x000fec0003800000 */
.L_x_91:
[----:B------:R-:W0:Y:S02]  /*7760*/  MUFU.RCP R4, R4 ;  /* 0x0000000400047308 */ /* 0x000e240000001000 */
.L_x_90:
[----:B------:R-:W-:Y:S05]  /*7770*/  BSYNC.RECONVERGENT B0 ;  /* 0x0000000000007941 */ /* 0x000fea0003800200 */
.L_x_88:
[----:B------:R1:W0:Y:S02]  /*7780*/  LDL R2, [R1] ;  /* 0x0000000001027983 */ /* 0x0002240000100800 */
[----:B-1----:R-:W-:Y:S01]  /*7790*/  VIADD R1, R1, 0x8 ;  /* 0x0000000801017836 */ /* 0x002fe20000000000 */
[----:B0-----:R-:W-:Y:S06]  /*77a0*/  RET.REL.NODEC R20 `(_Z19heston_exact_kernelPfm) ;  /* 0xffffff8814147950 */ /* 0x001fec0003c3ffff */
        .weak           $__internal_1_$__cuda_sm20_sqrt_rn_f32_slowpath
        .type           $__internal_1_$__cuda_sm20_sqrt_rn_f32_slowpath,@function
        .size           $__internal_1_$__cuda_sm20_sqrt_rn_f32_slowpath,($__internal_4_$__cuda_sm3x_div_rn_noftz_f32_slowpath - $__internal_1_$__cuda_sm20_sqrt_rn_f32_slowpath)
$__internal_1_$__cuda_sm20_sqrt_rn_f32_slowpath:
[----:B------:R-:W-:Y:S02]  /*77b0*/  VIADD R1, R1, 0xfffffff8 ;  /* 0xfffffff801017836 */ /* 0x000fe40000000000 */
[----:B------:R-:W-:-:S03]  /*77c0*/  IMAD.MOV.U32 R0, RZ, RZ, R4 ;  /* 0x000000ffff007224 */ /* 0x000fc600078e0004 */
[----:B------:R0:W-:Y:S02]  /*77d0*/  STL [R1], R2 ;  /* 0x0000000201007387 */ /* 0x0001e40000100800 */
[----:B------:R-:W-:Y:S01]  /*77e0*/  LOP3.LUT P0, RZ, R0, 0x7fffffff, RZ, 0xc0, !PT ;  /* 0x7fffffff00ff7812 */ /* 0x000fe2000780c0ff */
[----:B------:R-:W-:-:S12]  /*77f0*/  BSSY.RECONVERGENT B0, `(.L_x_92) ;  /* 0x0000013000007945 */ /* 0x000fd80003800200 */
[----:B------:R-:W-:Y:S01]  /*7800*/  @!P0 IMAD.MOV.U32 R4, RZ, RZ, R0 ;  /* 0x000000ffff048224 */ /* 0x000fe200078e0000 */
[----:B0-----:R-:W-:Y:S06]  /*7810*/  @!P0 BRA `(.L_x_93) ;  /* 0x0000000000408947 */ /* 0x001fec0003800000 */
[----:B------:R-:W-:-:S13]  /*7820*/  FSETP.GEU.FTZ.AND P0, PT, R0, RZ, PT ;  /* 0x000000ff0000720b */ /* 0x000fda0003f1e000 */
[----:B------:R-:W-:Y:S01]  /*7830*/  @!P0 IMAD.MOV.U32 R4, RZ, RZ, 0x7fffffff ;  /* 0x7fffffffff048424 */ /* 0x000fe200078e00ff */
[----:B------:R-:W-:Y:S06]  /*7840*/  @!P0 BRA `(.L_x_93) ;  /* 0x0000000000348947 */ /* 0x000fec0003800000 */
[----:B------:R-:W-:-:S13]  /*7850*/  FSETP.GTU.FTZ.AND P0, PT, |R0|, +INF , PT ;  /* 0x7f8000000000780b */ /* 0x000fda0003f1c200 */
[----:B------:R-:W-:Y:S01]  /*7860*/  @P0 FADD.FTZ R4, R0, 1 ;  /* 0x3f80000000040421 */ /* 0x000fe20000010000 */
[----:B------:R-:W-:Y:S06]  /*7870*/  @P0 BRA `(.L_x_93) ;  /* 0x0000000000280947 */ /* 0x000fec0003800000 */
[----:B------:R-:W-:-:S13]  /*7880*/  FSETP.NEU.FTZ.AND P0, PT, |R0|, +INF , PT ;  /* 0x7f8000000000780b */ /* 0x000fda0003f1d200 */
[----:B------:R-:W-:-:S04]  /*7890*/  @P0 FFMA R2, R0, 1.84467440737095516160e+19, RZ ;  /* 0x5f80000000020823 */ /* 0x000fc800000000ff */
[----:B------:R-:W0:Y:S02]  /*78a0*/  @P0 MUFU.RSQ R3, R2 ;  /* 0x0000000200030308 */ /* 0x000e240000001400 */
[----:B0-----:R-:W-:Y:S01]  /*78b0*/  @P0 FMUL.FTZ R5, R2, R3 ;  /* 0x0000000302050220 */ /* 0x001fe20000410000 */
[----:B------:R-:W-:-:S03]  /*78c0*/  @P0 FMUL.FTZ R3, R3, 0.5 ;  /* 0x3f00000003030820 */ /* 0x000fc60000410000 */
[----:B------:R-:W-:-:S04]  /*78d0*/  @P0 FADD.FTZ R4, -R5, -RZ ;  /* 0x800000ff05040221 */ /* 0x000fc80000010100 */
[----:B------:R-:W-:Y:S01]  /*78e0*/  @P0 FFMA R6, R5, R4, R2 ;  /* 0x0000000405060223 */ /* 0x000fe20000000002 */
[----:B------:R-:W-:-:S03]  /*78f0*/  @!P0 IMAD.MOV.U32 R4, RZ, RZ, R0 ;  /* 0x000000ffff048224 */ /* 0x000fc600078e0000 */
[----:B------:R-:W-:-:S04]  /*7900*/  @P0 FFMA R3, R6, R3, R5 ;  /* 0x0000000306030223 */ /* 0x000fc80000000005 */
[----:B------:R-:W-:-:S07]  /*7910*/  @P0 FMUL.FTZ R4, R3, 2.3283064365386962891e-10 ;  /* 0x2f80000003040820 */ /* 0x000fce0000410000 */
.L_x_93:
[----:B------:R-:W-:Y:S05]  /*7920*/  BSYNC.RECONVERGENT B0 ;  /* 0x0000000000007941 */ /* 0x000fea0003800200 */
.L_x_92:
[----:B------:R0:W2:Y:S02]  /*7930*/  LDL R2, [R1] ;  /* 0x0000000001027983 */ /* 0x0000a40000100800 */
[----:B0-----:R-:W-:Y:S01]  /*7940*/  VIADD R1, R1, 0x8 ;  /* 0x0000000801017836 */ /* 0x001fe20000000000 */
[----:B--2---:R-:W-:Y:S06]  /*7950*/  RET.REL.NODEC R20 `(_Z19heston_exact_kernelPfm) ;  /* 0xffffff8414a87950 */ /* 0x004fec0003c3ffff */
        .weak           $__internal_4_$__cuda_sm3x_div_rn_noftz_f32_slowpath
        .type           $__internal_4_$__cuda_sm3x_div_rn_noftz_f32_slowpath,@function
        .size           $__internal_4_$__cuda_sm3x_div_rn_noftz_f32_slowpath,(.L_x_111 - $__internal_4_$__cuda_sm3x_div_rn_noftz_f32_slowpath)
$__internal_4_$__cuda_sm3x_div_rn_noftz_f32_slowpath:
[----:B------:R-:W-:Y:S01]  /*7960*/  SHF.R.U32.HI R5, RZ, 0x17, R3 ;  /* 0x00000017ff057819 */ /* 0x000fe20000011603 */
[----:B------:R-:W-:Y:S01]  /*7970*/  BSSY.RECONVERGENT B1, `(.L_x_94) ;  /* 0x0000062000017945 */ /* 0x000fe20003800200 */
[----:B------:R-:W-:Y:S02]  /*7980*/  SHF.R.U32.HI R4, RZ, 0x17, R0 ;  /* 0x00000017ff047819 */ /* 0x000fe40000011600 */
[----:B------:R-:W-:Y:S02]  /*7990*/  LOP3.LUT R10, R5, 0xff, RZ, 0xc0, !PT ;  /* 0x000000ff050a7812 */ /* 0x000fe400078ec0ff */
[----:B------:R-:W-:-:S03]  /*79a0*/  LOP3.LUT R8, R4, 0xff, RZ, 0xc0, !PT ;  /* 0x000000ff04087812 */ /* 0x000fc600078ec0ff */
[----:B------:R-:W-:Y:S02]  /*79b0*/  VIADD R6, R10, 0xffffffff ;  /* 0xffffffff0a067836 */ /* 0x000fe40000000000 */
[----:B------:R-:W-:-:S03]  /*79c0*/  VIADD R5, R8, 0xffffffff ;  /* 0xffffffff08057836 */ /* 0x000fc60000000000 */
[----:B------:R-:W-:-:S04]  /*79d0*/  ISETP.GT.U32.AND P0, PT, R6, 0xfd, PT ;  /* 0x000000fd0600780c */ /* 0x000fc80003f04070 */
[----:B------:R-:W-:-:S13]  /*79e0*/  ISETP.GT.U32.OR P0, PT, R5, 0xfd, P0 ;  /* 0x000000fd0500780c */ /* 0x000fda0000704470 */
[----:B------:R-:W-:Y:S01]  /*79f0*/  @!P0 IMAD.MOV.U32 R4, RZ, RZ, RZ ;  /* 0x000000ffff048224 */ /* 0x000fe200078e00ff */
[----:B------:R-:W-:Y:S06]  /*7a00*/  @!P0 BRA `(.L_x_95) ;  /* 0x00000000005c8947 */ /* 0x000fec0003800000 */
[----:B------:R-:W-:Y:S02]  /*7a10*/  FSETP.GTU.FTZ.AND P0, PT, |R0|, +INF , PT ;  /* 0x7f8000000000780b */ /* 0x000fe40003f1c200 */
[----:B------:R-:W-:-:S04]  /*7a20*/  FSETP.GTU.FTZ.AND P1, PT, |R3|, +INF , PT ;  /* 0x7f8000000300780b */ /* 0x000fc80003f3c200 */
[----:B------:R-:W-:-:S13]  /*7a30*/  PLOP3.LUT P0, PT, P0, P1, PT, 0xf8, 0x8f ;  /* 0x00000000008f781c */ /* 0x000fda0000703f70 */
[----:B------:R-:W-:Y:S05]  /*7a40*/  @P0 BRA `(.L_x_96) ;  /* 0x00000004004c0947 */ /* 0x000fea0003800000 */
[----:B------:R-:W-:-:S13]  /*7a50*/  LOP3.LUT P0, RZ, R3, 0x7fffffff, R0, 0xc8, !PT ;  /* 0x7fffffff03ff7812 */ /* 0x000fda000780c800 */
[----:B------:R-:W-:Y:S05]  /*7a60*/  @!P0 BRA `(.L_x_97) ;  /* 0x00000004003c8947 */ /* 0x000fea0003800000 */
[C---:B------:R-:W-:Y:S02]  /*7a70*/  FSETP.NEU.FTZ.AND P0, PT, |R0|.reuse, +INF , PT ;  /* 0x7f8000000000780b */ /* 0x040fe40003f1d200 */
[----:B------:R-:W-:Y:S02]  /*7a80*/  FSETP.NEU.FTZ.AND P2, PT, |R3|, +INF , PT ;  /* 0x7f8000000300780b */ /* 0x000fe40003f5d200 */
[----:B------:R-:W-:-:S11]  /*7a90*/  FSETP.NEU.FTZ.AND P1, PT, |R0|, +INF , PT ;  /* 0x7f8000000000780b */ /* 0x000fd60003f3d200 */
[----:B------:R-:W-:Y:S05]  /*7aa0*/  @!P2 BRA !P0, `(.L_x_97) ;  /* 0x00000004002ca947 */ /* 0x000fea0004000000 */
[----:B------:R-:W-:-:S04]  /*7ab0*/  LOP3.LUT P0, RZ, R0, 0x7fffffff, RZ, 0xc0, !PT ;  /* 0x7fffffff00ff7812 */ /* 0x000fc8000780c0ff */
[----:B------:R-:W-:-:S13]  /*7ac0*/  PLOP3.LUT P0, PT, P2, P0, PT, 0x2f, 0xf2 ;  /* 0x0000000000f2781c */ /* 0x000fda0001700577 */
[----:B------:R-:W-:Y:S05]  /*7ad0*/  @P0 BRA `(.L_x_98) ;  /* 0x0000000400180947 */ /* 0x000fea0003800000 */
[----:B------:R-:W-:-:S04]  /*7ae0*/  LOP3.LUT P0, RZ, R3, 0x7fffffff, RZ, 0xc0, !PT ;  /* 0x7fffffff03ff7812 */ /* 0x000fc8000780c0ff */
[----:B------:R-:W-:-:S13]  /*7af0*/  PLOP3.LUT P0, PT, P1, P0, PT, 0x2f, 0xf2 ;  /* 0x0000000000f2781c */ /* 0x000fda0000f00577 */
[----:B------:R-:W-:Y:S05]  /*7b00*/  @P0 BRA `(.L_x_99) ;  /* 0x0000000400000947 */ /* 0x000fea0003800000 */
[----:B------:R-:W-:Y:S02]  /*7b10*/  ISETP.GE.AND P0, PT, R5, RZ, PT ;  /* 0x000000ff0500720c */ /* 0x000fe40003f06270 */
[----:B------:R-:W-:-:S11]  /*7b20*/  ISETP.GE.AND P1, PT, R6, RZ, PT ;  /* 0x000000ff0600720c */ /* 0x000fd60003f26270 */
[----:B------:R-:W-:Y:S02]  /*7b30*/  @P0 IMAD.MOV.U32 R4, RZ, RZ, RZ ;  /* 0x000000ffff040224 */ /* 0x000fe400078e00ff */
[----:B------:R-:W-:Y:S01]  /*7b40*/  @!P0 FFMA R0, R0, 1.84467440737095516160e+19, RZ ;  /* 0x5f80000000008823 */ /* 0x000fe200000000ff */
[----:B------:R-:W-:Y:S02]  /*7b50*/  @!P0 IMAD.MOV.U32 R4, RZ, RZ, -0x40 ;  /* 0xffffffc0ff048424 */ /* 0x000fe400078e00ff */
[----:B------:R-:W-:Y:S02]  /*7b60*/  @!P1 FFMA R3, R3, 1.84467440737095516160e+19, RZ ;  /* 0x5f80000003039823 */ /* 0x000fe400000000ff */
[----:B------:R-:W-:-:S07]  /*7b70*/  @!P1 VIADD R4, R4, 0x40 ;  /* 0x0000004004049836 */ /* 0x000fce0000000000 */
.L_x_95:
[----:B------:R-:W-:Y:S01]  /*7b80*/  LEA R6, R10, 0xc0800000, 0x17 ;  /* 0xc08000000a067811 */ /* 0x000fe200078eb8ff */
[----:B------:R-:W-:Y:S04]  /*7b90*/  BSSY.RECONVERGENT B2, `(.L_x_100) ;  /* 0x0000036000027945 */ /* 0x000fe80003800200 */
[----:B------:R-:W-:Y:S02]  /*7ba0*/  IMAD.IADD R6, R3, 0x1, -R6 ;  /* 0x0000000103067824 */ /* 0x000fe400078e0a06 */
[----:B------:R-:W-:Y:S02]  /*7bb0*/  VIADD R3, R8, 0xffffff81 ;  /* 0xffffff8108037836 */ /* 0x000fe40000000000 */
[----:B------:R-:W0:Y:S01]  /*7bc0*/  MUFU.RCP R5, R6 ;  /* 0x0000000600057308 */ /* 0x000e220000001000 */
[----:B------:R-:W-:Y:S01]  /*7bd0*/  FADD.FTZ R7, -R6, -RZ ;  /* 0x800000ff06077221 */ /* 0x000fe20000010100 */
[C---:B------:R-:W-:Y:S01]  /*7be0*/  IMAD R0, R3.reuse, -0x800000, R0 ;  /* 0xff80000003007824 */ /* 0x040fe200078e0200 */
[----:B------:R-:W-:-:S05]  /*7bf0*/  IADD3 R3, PT, PT, R3, 0x7f, -R10 ;  /* 0x0000007f03037810 */ /* 0x000fca0007ffe80a */
[----:B------:R-:W-:Y:S02]  /*7c00*/  IMAD.IADD R3, R3, 0x1, R4 ;  /* 0x0000000103037824 */ /* 0x000fe400078e0204 */
[----:B0-----:R-:W-:-:S04]  /*7c10*/  FFMA R8, R5, R7, 1 ;  /* 0x3f80000005087423 */ /* 0x001fc80000000007 */
[----:B------:R-:W-:-:S04]  /*7c20*/  FFMA R12, R5, R8, R5 ;  /* 0x00000008050c7223 */ /* 0x000fc80000000005 */
[----:B------:R-:W-:-:S04]  /*7c30*/  FFMA R5, R0, R12, RZ ;  /* 0x0000000c00057223 */ /* 0x000fc800000000ff */
[----:B------:R-:W-:-:S04]  /*7c40*/  FFMA R8, R7, R5, R0 ;  /* 0x0000000507087223 */ /* 0x000fc80000000000 */
[----:B------:R-:W-:-:S04]  /*7c50*/  FFMA R11, R12, R8, R5 ;  /* 0x000000080c0b7223 */ /* 0x000fc80000000005 */
[----:B------:R-:W-:-:S04]  /*7c60*/  FFMA R8, R7, R11, R0 ;  /* 0x0000000b07087223 */ /* 0x000fc80000000000 */
[----:B------:R-:W-:-:S05]  /*7c70*/  FFMA R5, R12, R8, R11 ;  /* 0x000000080c057223 */ /* 0x000fca000000000b */
[----:B------:R-:W-:-:S04]  /*7c80*/  SHF.R.U32.HI R0, RZ, 0x17, R5 ;  /* 0x00000017ff007819 */ /* 0x000fc80000011605 */
[----:B------:R-:W-:-:S05]  /*7c90*/  LOP3.LUT R0, R0, 0xff, RZ, 0xc0, !PT ;  /* 0x000000ff00007812 */ /* 0x000fca00078ec0ff */
[----:B------:R-:W-:-:S04]  /*7ca0*/  IMAD.IADD R6, R0, 0x1, R3 ;  /* 0x0000000100067824 */ /* 0x000fc800078e0203 */
[----:B------:R-:W-:-:S05]  /*7cb0*/  VIADD R0, R6, 0xffffffff ;  /* 0xffffffff06007836 */ /* 0x000fca0000000000 */
[----:B------:R-:W-:-:S13]  /*7cc0*/  ISETP.GE.U32.AND P0, PT, R0, 0xfe, PT ;  /* 0x000000fe0000780c */ /* 0x000fda0003f06070 */
[----:B------:R-:W-:Y:S05]  /*7cd0*/  @!P0 BRA `(.L_x_101) ;  /* 0x0000000000808947 */ /* 0x000fea0003800000 */
[----:B------:R-:W-:-:S13]  /*7ce0*/  ISETP.GT.AND P0, PT, R6, 0xfe, PT ;  /* 0x000000fe0600780c */ /* 0x000fda0003f04270 */
[----:B------:R-:W-:Y:S05]  /*7cf0*/  @P0 BRA `(.L_x_102) ;  /* 0x00000000006c0947 */ /* 0x000fea0003800000 */
[----:B------:R-:W-:-:S13]  /*7d00*/  ISETP.GE.AND P0, PT, R6, 0x1, PT ;  /* 0x000000010600780c */ /* 0x000fda0003f06270 */
[----:B------:R-:W-:Y:S05]  /*7d10*/  @P0 BRA `(.L_x_103) ;  /* 0x0000000000740947 */ /* 0x000fea0003800000 */
[----:B------:R-:W-:Y:S02]  /*7d20*/  ISETP.GE.AND P0, PT, R6, -0x18, PT ;  /* 0xffffffe80600780c */ /* 0x000fe40003f06270 */
[----:B------:R-:W-:-:S11]  /*7d30*/  LOP3.LUT R5, R5, 0x80000000, RZ, 0xc0, !PT ;  /* 0x8000000005057812 */ /* 0x000fd600078ec0ff */
[----:B------:R-:W-:Y:S05]  /*7d40*/  @!P0 BRA `(.L_x_103) ;  /* 0x0000000000688947 */ /* 0x000fea0003800000 */
[-CC-:B------:R-:W-:Y:S01]  /*7d50*/  FFMA.RZ R0, R12, R8.reuse, R11.reuse ;  /* 0x000000080c007223 */ /* 0x180fe2000000c00b */
[----:B------:R-:W-:Y:S02]  /*7d60*/  VIADD R7, R6, 0x20 ;  /* 0x0000002006077836 */ /* 0x000fe40000000000 */
[-CC-:B------:R-:W-:Y:S01]  /*7d70*/  FFMA.RM R3, R12, R8.reuse, R11.reuse ;  /* 0x000000080c037223 */ /* 0x180fe2000000400b */
[----:B------:R-:W-:Y:S02]  /*7d80*/  ISETP.NE.AND P2, PT, R6, RZ, PT ;  /* 0x000000ff0600720c */ /* 0x000fe40003f45270 */
[----:B------:R-:W-:Y:S01]  /*7d90*/  LOP3.LUT R4, R0, 0x7fffff, RZ, 0xc0, !PT ;  /* 0x007fffff00047812 */ /* 0x000fe200078ec0ff */
[----:B------:R-:W-:Y:S01]  /*7da0*/  FFMA.RP R0, R12, R8, R11 ;  /* 0x000000080c007223 */ /* 0x000fe2000000800b */
[----:B------:R-:W-:Y:S01]  /*7db0*/  ISETP.NE.AND P1, PT, R6, RZ, PT ;  /* 0x000000ff0600720c */ /* 0x000fe20003f25270 */
[----:B------:R-:W-:Y:S01]  /*7dc0*/  IMAD.MOV R6, RZ, RZ, -R6 ;  /* 0x000000ffff067224 */ /* 0x000fe200078e0a06 */
[----:B------:R-:W-:-:S02]  /*7dd0*/  LOP3.LUT R4, R4, 0x800000, RZ, 0xfc, !PT ;  /* 0x0080000004047812 */ /* 0x000fc400078efcff */
[----:B------:R-:W-:Y:S02]  /*7de0*/  FSETP.NEU.FTZ.AND P0, PT, R0, R3, PT ;  /* 0x000000030000720b */ /* 0x000fe40003f1d000 */
[----:B------:R-:W-:Y:S02]  /*7df0*/  SHF.L.U32 R7, R4, R7, RZ ;  /* 0x0000000704077219 */ /* 0x000fe400000006ff */
[----:B------:R-:W-:Y:S02]  /*7e00*/  SEL R3, R6, RZ, P2 ;  /* 0x000000ff06037207 */ /* 0x000fe40001000000 */
[----:B------:R-:W-:Y:S02]  /*7e10*/  ISETP.NE.AND P1, PT, R7, RZ, P1 ;  /* 0x000000ff0700720c */ /* 0x000fe40000f25270 */
[----:B------:R-:W-:Y:S02]  /*7e20*/  SHF.R.U32.HI R3, RZ, R3, R4 ;  /* 0x00000003ff037219 */ /* 0x000fe40000011604 */
[----:B------:R-:W-:-:S02]  /*7e30*/  PLOP3.LUT P0, PT, P0, P1, PT, 0xf8, 0x8f ;  /* 0x00000000008f781c */ /* 0x000fc40000703f70 */
[----:B------:R-:W-:Y:S02]  /*7e40*/  SHF.R.U32.HI R7, RZ, 0x1, R3 ;  /* 0x00000001ff077819 */ /* 0x000fe40000011603 */
[----:B------:R-:W-:-:S04]  /*7e50*/  SEL R0, RZ, 0x1, !P0 ;  /* 0x00000001ff007807 */ /* 0x000fc80004000000 */
[----:B------:R-:W-:-:S04]  /*7e60*/  LOP3.LUT R0, R0, 0x1, R7, 0xf8, !PT ;  /* 0x0000000100007812 */ /* 0x000fc800078ef807 */
[----:B------:R-:W-:-:S05]  /*7e70*/  LOP3.LUT R0, R0, R3, RZ, 0xc0, !PT ;  /* 0x0000000300007212 */ /* 0x000fca00078ec0ff */
[----:B------:R-:W-:-:S05]  /*7e80*/  IMAD.IADD R0, R7, 0x1, R0 ;  /* 0x0000000107007824 */ /* 0x000fca00078e0200 */
[----:B------:R-:W-:Y:S01]  /*7e90*/  LOP3.LUT R5, R0, R5, RZ, 0xfc, !PT ;  /* 0x0000000500057212 */ /* 0x000fe200078efcff */
[----:B------:R-:W-:Y:S06]  /*7ea0*/  BRA `(.L_x_103) ;  /* 0x0000000000107947 */ /* 0x000fec0003800000 */
.L_x_102:
[----:B------:R-:W-:-:S04]  /*7eb0*/  LOP3.LUT R5, R5, 0x80000000, RZ, 0xc0, !PT ;  /* 0x8000000005057812 */ /* 0x000fc800078ec0ff */
[----:B------:R-:W-:Y:S01]  /*7ec0*/  LOP3.LUT R5, R5, 0x7f800000, RZ, 0xfc, !PT ;  /* 0x7f80000005057812 */ /* 0x000fe200078efcff */
[----:B------:R-:W-:Y:S06]  /*7ed0*/  BRA `(.L_x_103) ;  /* 0x0000000000047947 */ /* 0x000fec0003800000 */
.L_x_101:
[----:B------:R-:W-:-:S07]  /*7ee0*/  IMAD R5, R3, 0x800000, R5 ;  /* 0x0080000003057824 */ /* 0x000fce00078e0205 */
.L_x_103:
[----:B------:R-:W-:Y:S05]  /*7ef0*/  BSYNC.RECONVERGENT B2 ;  /* 0x0000000000027941 */ /* 0x000fea0003800200 */
.L_x_100:
[----:B------:R-:W-:Y:S05]  /*7f00*/  BRA `(.L_x_104) ;  /* 0x0000000000207947 */ /* 0x000fea0003800000 */
.L_x_99:
[----:B------:R-:W-:-:S04]  /*7f10*/  LOP3.LUT R0, R3, 0x80000000, R0, 0x48, !PT ;  /* 0x8000000003007812 */ /* 0x000fc800078e4800 */
[----:B------:R-:W-:Y:S01]  /*7f20*/  LOP3.LUT R5, R0, 0x7f800000, RZ, 0xfc, !PT ;  /* 0x7f80000000057812 */ /* 0x000fe200078efcff */
[----:B------:R-:W-:Y:S06]  /*7f30*/  BRA `(.L_x_104) ;  /* 0x0000000000147947 */ /* 0x000fec0003800000 */
.L_x_98:
[----:B------:R-:W-:Y:S01]  /*7f40*/  LOP3.LUT R5, R3, 0x80000000, R0, 0x48, !PT ;  /* 0x8000000003057812 */ /* 0x000fe200078e4800 */
[----:B------:R-:W-:Y:S06]  /*7f50*/  BRA `(.L_x_104) ;  /* 0x00000000000c7947 */ /* 0x000fec0003800000 */
.L_x_97:
[----:B------:R-:W0:Y:S01]  /*7f60*/  MUFU.RSQ R5, -QNAN ;  /* 0xffc0000000057908 */ /* 0x000e220000001400 */
[----:B------:R-:W-:Y:S05]  /*7f70*/  BRA `(.L_x_104) ;  /* 0x0000000000047947 */ /* 0x000fea0003800000 */
.L_x_96:
[----:B------:R-:W-:-:S07]  /*7f80*/  FADD.FTZ R5, R0, R3 ;  /* 0x0000000300057221 */ /* 0x000fce0000010000 */
.L_x_104:
[----:B------:R-:W-:Y:S05]  /*7f90*/  BSYNC.RECONVERGENT B1 ;  /* 0x0000000000017941 */ /* 0x000fea0003800200 */
.L_x_94:
[----:B0-----:R-:W-:Y:S02]  /*7fa0*/  IMAD.MOV.U32 R15, RZ, RZ, R5 ;  /* 0x000000ffff0f7224 */ /* 0x001fe400078e0005 */
[----:B------:R-:W-:Y:S02]  /*7fb0*/  IMAD.MOV.U32 R4, RZ, RZ, R9 ;  /* 0x000000ffff047224 */ /* 0x000fe400078e0009 */
[----:B------:R-:W-:-:S04]  /*7fc0*/  IMAD.MOV.U32 R5, RZ, RZ, 0x0 ;  /* 0x00000000ff057424 */ /* 0x000fc800078e00ff */
[----:B------:R-:W-:Y:S05]  /*7fd0*/  RET.REL.NODEC R4 `(_Z19heston_exact_kernelPfm) ;  /* 0xffffff8004087950 */ /* 0x000fea0003c3ffff */
.L_x_105:
        /* <DEDUP_REMOVED lines=10> */
.L_x_111:


//--------------------- .nv.global.init           --------------------------
	.section	.nv.global.init,"aw",@progbits
	.align	4
.nv.global.init:
	.type		mrg32k3aM1SubSeq,@object
	.size		mrg32k3aM1SubSeq,(mrg32k3aM2SubSeq - mrg32k3aM1SubSeq)
mrg32k3aM1SubSeq:
        /* <DEDUP_REMOVED lines=126> */
	.type		mrg32k3aM2SubSeq,@object
	.size		mrg32k3aM2SubSeq,(mrg32k3aM1 - mrg32k3aM2SubSeq)
mrg32k3aM2SubSeq:
        /* <DEDUP_REMOVED lines=126> */
	.type		mrg32k3aM1,@object
	.size		mrg32k3aM1,(mrg32k3aM1Seq - mrg32k3aM1)
mrg32k3aM1:
        /* <DEDUP_REMOVED lines=144> */
	.type		mrg32k3aM1Seq,@object
	.size		mrg32k3aM1Seq,(mrg32k3aM2 - mrg32k3aM1Seq)
mrg32k3aM1Seq:
        /* <DEDUP_REMOVED lines=144> */
	.type		mrg32k3aM2,@object
	.size		mrg32k3aM2,(mrg32k3aM2Seq - mrg32k3aM2)
mrg32k3aM2:
        /* <DEDUP_REMOVED lines=144> */
	.type		mrg32k3aM2Seq,@object
	.size		mrg32k3aM2Seq,(precalc_xorwow_matrix - mrg32k3aM2Seq)
mrg32k3aM2Seq:
        /* <DEDUP_REMOVED lines=144> */
	.type		precalc_xorwow_matrix,@object
	.size		precalc_xorwow_matrix,(precalc_xorwow_offset_matrix - precalc_xorwow_matrix)
precalc_xorwow_matrix:
        /* <DEDUP_REMOVED lines=6400> */
	.type		precalc_xorwow_offset_matrix,@object
	.size		precalc_xorwow_offset_matrix,(.L_1 - precalc_xorwow_offset_matrix)
precalc_xorwow_offset_matrix:
        /* <DEDUP_REMOVED lines=6400> */
.L_1:


//--------------------- .nv.shared._Z16reduction_kernelPfS_i --------------------------
	.section	.nv.shared._Z16reduction_kernelPfS_i,"aw",@nobits
	.sectionflags	@""
	.align	16
	.zero		1024


//--------------------- .nv.shared.reserved.0     --------------------------
	.section	.nv.shared.reserved.0,"aw",@nobits
	.weak		__nv_reservedSMEM_offset_0_alias
	.size		__nv_reservedSMEM_offset_0_alias, 0, 64
	.other		__nv_reservedSMEM_offset_0_alias,@"STO_CUDA_RESERVED_SHARED STV_DEFAULT"
__nv_reservedSMEM_offset_0_alias:
	.zero		0
	.zero		64


//--------------------- .nv.shared._Z19heston_exact_kernelPfm --------------------------
	.section	.nv.shared._Z19heston_exact_kernelPfm,"aw",@nobits
	.sectionflags	@""
	.align	16
	.zero		1024


//--------------------- .nv.constant0._Z16reduction_kernelPfS_i --------------------------
	.section	.nv.constant0._Z16reduction_kernelPfS_i,"a",@progbits
	.sectionflags	@""
	.align	4
.nv.constant0._Z16reduction_kernelPfS_i:
	.zero		916


//--------------------- .nv.constant0._Z19heston_exact_kernelPfm --------------------------
	.section	.nv.constant0._Z19heston_exact_kernelPfm,"a",@progbits
	.sectionflags	@""
	.align	4
.nv.constant0._Z19heston_exact_kernelPfm:
	.zero		912


//--------------------- SYMBOLS --------------------------

	.type		.nv.reservedSmem.offset0,@object
	.size		.nv.reservedSmem.offset0,0x4
	.type		.nv.reservedSmem.cap,@object
	.size		.nv.reservedSmem.cap,0x4
